//
// Generated by NVIDIA NVVM Compiler
//
// Compiler Build ID: CL-36424714
// Cuda compilation tools, release 13.0, V13.0.88
// Based on NVVM 20.0.0
//

.version 9.0
.target sm_100
.address_size 64

	// .globl	_Z11checkStringPciiPi
.extern .func  (.param .b32 func_retval0) vprintf
(
	.param .b64 vprintf_param_0,
	.param .b64 vprintf_param_1
)
;
.global .align 1 .b8 _ZN34_INTERNAL_7621052d_4_k_cu_55c4583f4cuda3std3__45__cpo5beginE[1];
.global .align 1 .b8 _ZN34_INTERNAL_7621052d_4_k_cu_55c4583f4cuda3std3__45__cpo3endE[1];
.global .align 1 .b8 _ZN34_INTERNAL_7621052d_4_k_cu_55c4583f4cuda3std3__45__cpo6cbeginE[1];
.global .align 1 .b8 _ZN34_INTERNAL_7621052d_4_k_cu_55c4583f4cuda3std3__45__cpo4cendE[1];
.global .align 1 .b8 _ZN34_INTERNAL_7621052d_4_k_cu_55c4583f4cuda3std3__45__cpo6rbeginE[1];
.global .align 1 .b8 _ZN34_INTERNAL_7621052d_4_k_cu_55c4583f4cuda3std3__45__cpo4rendE[1];
.global .align 1 .b8 _ZN34_INTERNAL_7621052d_4_k_cu_55c4583f4cuda3std3__45__cpo7crbeginE[1];
.global .align 1 .b8 _ZN34_INTERNAL_7621052d_4_k_cu_55c4583f4cuda3std3__45__cpo5crendE[1];
.global .align 1 .b8 _ZN34_INTERNAL_7621052d_4_k_cu_55c4583f4cuda3std3__436_GLOBAL__N__7621052d_4_k_cu_55c4583f6ignoreE[1];
.global .align 1 .b8 _ZN34_INTERNAL_7621052d_4_k_cu_55c4583f4cuda3std3__419piecewise_constructE[1];
.global .align 1 .b8 _ZN34_INTERNAL_7621052d_4_k_cu_55c4583f4cuda3std3__48in_placeE[1];
.global .align 1 .b8 _ZN34_INTERNAL_7621052d_4_k_cu_55c4583f4cuda3std3__420unreachable_sentinelE[1];
.global .align 1 .b8 _ZN34_INTERNAL_7621052d_4_k_cu_55c4583f4cuda3std3__47nulloptE[1];
.global .align 1 .b8 _ZN34_INTERNAL_7621052d_4_k_cu_55c4583f4cuda3std3__48unexpectE[1];
.global .align 1 .b8 _ZN34_INTERNAL_7621052d_4_k_cu_55c4583f4cuda3std6ranges3__45__cpo4swapE[1];
.global .align 1 .b8 _ZN34_INTERNAL_7621052d_4_k_cu_55c4583f4cuda3std6ranges3__45__cpo9iter_moveE[1];
.global .align 1 .b8 _ZN34_INTERNAL_7621052d_4_k_cu_55c4583f4cuda3std6ranges3__45__cpo5beginE[1];
.global .align 1 .b8 _ZN34_INTERNAL_7621052d_4_k_cu_55c4583f4cuda3std6ranges3__45__cpo3endE[1];
.global .align 1 .b8 _ZN34_INTERNAL_7621052d_4_k_cu_55c4583f4cuda3std6ranges3__45__cpo6cbeginE[1];
.global .align 1 .b8 _ZN34_INTERNAL_7621052d_4_k_cu_55c4583f4cuda3std6ranges3__45__cpo4cendE[1];
.global .align 1 .b8 _ZN34_INTERNAL_7621052d_4_k_cu_55c4583f4cuda3std6ranges3__45__cpo7advanceE[1];
.global .align 1 .b8 _ZN34_INTERNAL_7621052d_4_k_cu_55c4583f4cuda3std6ranges3__45__cpo9iter_swapE[1];
.global .align 1 .b8 _ZN34_INTERNAL_7621052d_4_k_cu_55c4583f4cuda3std6ranges3__45__cpo4nextE[1];
.global .align 1 .b8 _ZN34_INTERNAL_7621052d_4_k_cu_55c4583f4cuda3std6ranges3__45__cpo4prevE[1];
.global .align 1 .b8 _ZN34_INTERNAL_7621052d_4_k_cu_55c4583f4cuda3std6ranges3__45__cpo4dataE[1];
.global .align 1 .b8 _ZN34_INTERNAL_7621052d_4_k_cu_55c4583f4cuda3std6ranges3__45__cpo5cdataE[1];
.global .align 1 .b8 _ZN34_INTERNAL_7621052d_4_k_cu_55c4583f4cuda3std6ranges3__45__cpo4sizeE[1];
.global .align 1 .b8 _ZN34_INTERNAL_7621052d_4_k_cu_55c4583f4cuda3std6ranges3__45__cpo5ssizeE[1];
.global .align 1 .b8 _ZN34_INTERNAL_7621052d_4_k_cu_55c4583f4cuda3std6ranges3__45__cpo8distanceE[1];
.global .align 1 .b8 _ZN34_INTERNAL_7621052d_4_k_cu_55c4583f6thrust24THRUST_300001_SM_1000_NS6system6detail10sequential3seqE[1];
.global .align 1 .b8 _ZN34_INTERNAL_7621052d_4_k_cu_55c4583f6thrust24THRUST_300001_SM_1000_NS12placeholders2_1E[1];
.global .align 1 .b8 _ZN34_INTERNAL_7621052d_4_k_cu_55c4583f6thrust24THRUST_300001_SM_1000_NS12placeholders2_2E[1];
.global .align 1 .b8 _ZN34_INTERNAL_7621052d_4_k_cu_55c4583f6thrust24THRUST_300001_SM_1000_NS12placeholders2_3E[1];
.global .align 1 .b8 _ZN34_INTERNAL_7621052d_4_k_cu_55c4583f6thrust24THRUST_300001_SM_1000_NS12placeholders2_4E[1];
.global .align 1 .b8 _ZN34_INTERNAL_7621052d_4_k_cu_55c4583f6thrust24THRUST_300001_SM_1000_NS12placeholders2_5E[1];
.global .align 1 .b8 _ZN34_INTERNAL_7621052d_4_k_cu_55c4583f6thrust24THRUST_300001_SM_1000_NS12placeholders2_6E[1];
.global .align 1 .b8 _ZN34_INTERNAL_7621052d_4_k_cu_55c4583f6thrust24THRUST_300001_SM_1000_NS12placeholders2_7E[1];
.global .align 1 .b8 _ZN34_INTERNAL_7621052d_4_k_cu_55c4583f6thrust24THRUST_300001_SM_1000_NS12placeholders2_8E[1];
.global .align 1 .b8 _ZN34_INTERNAL_7621052d_4_k_cu_55c4583f6thrust24THRUST_300001_SM_1000_NS12placeholders2_9E[1];
.global .align 1 .b8 _ZN34_INTERNAL_7621052d_4_k_cu_55c4583f6thrust24THRUST_300001_SM_1000_NS12placeholders3_10E[1];
.global .align 1 .b8 $str[4] = {109, 117, 108};
.global .align 1 .b8 $str$3[77] = {84, 104, 114, 101, 97, 100, 32, 37, 108, 100, 44, 32, 99, 111, 109, 109, 97, 110, 100, 58, 32, 123, 37, 46, 49, 50, 115, 125, 32, 109, 117, 108, 95, 112, 111, 115, 32, 123, 37, 100, 125, 32, 102, 111, 117, 110, 100, 32, 101, 113, 117, 97, 116, 105, 111, 110, 32, 109, 117, 108, 40, 37, 108, 100, 44, 32, 37, 108, 100, 41, 61, 37, 108, 100, 32, 10};

.visible .entry _Z11checkStringPciiPi(
	.param .u64 .ptr .align 1 _Z11checkStringPciiPi_param_0,
	.param .u32 _Z11checkStringPciiPi_param_1,
	.param .u32 _Z11checkStringPciiPi_param_2,
	.param .u64 .ptr .align 1 _Z11checkStringPciiPi_param_3
)
{
	.local .align 16 .b8 	__local_depot0[64];
	.reg .b64 	%SP;
	.reg .b64 	%SPL;
	.reg .pred 	%p<40>;
	.reg .b16 	%rs<44>;
	.reg .b32 	%r<12>;
	.reg .b64 	%rd<116>;

	mov.u64 	%SPL, __local_depot0;
	cvta.local.u64 	%SP, %SPL;
	ld.param.u64 	%rd47, [_Z11checkStringPciiPi_param_0];
	ld.param.u32 	%r2, [_Z11checkStringPciiPi_param_1];
	ld.param.u32 	%r3, [_Z11checkStringPciiPi_param_2];
	ld.param.u64 	%rd48, [_Z11checkStringPciiPi_param_3];
	add.u64 	%rd114, %SPL, 0;
	mov.u32 	%r4, %ctaid.x;
	mov.u32 	%r5, %ntid.x;
	mov.u32 	%r6, %tid.x;
	mad.lo.s32 	%r1, %r4, %r5, %r6;
	add.s32 	%r7, %r2, %r1;
	setp.gt.s32 	%p1, %r7, %r3;
	@%p1 bra 	$L__BB0_43;
	cvta.to.global.u64 	%rd52, %rd47;
	cvt.s64.s32 	%rd53, %r1;
	add.s64 	%rd2, %rd52, %rd53;
	add.s64 	%rd3, %rd47, %rd53;
	ld.global.u8 	%rs36, [%rd2];
	setp.eq.s16 	%p2, %rs36, 0;
	mov.b64 	%rd51, 0;
	mov.u64 	%rd98, %rd51;
	mov.u64 	%rd99, %rd51;
	mov.u64 	%rd100, %rd51;
	@%p2 bra 	$L__BB0_10;
	mov.u64 	%rd94, %rd3;
	mov.u64 	%rd95, %rd2;
	mov.u64 	%rd96, %rd2;
$L__BB0_3:
	mov.u64 	%rd99, %rd96;
	mov.u64 	%rd98, %rd95;
	mov.u64 	%rd100, %rd94;
	setp.eq.s16 	%p3, %rs36, 109;
	@%p3 bra 	$L__BB0_5;
	ld.global.u8 	%rs36, [%rd99+1];
	bra.uni 	$L__BB0_9;
$L__BB0_5:
	ld.global.u8 	%rs36, [%rd99+1];
	mov.u64 	%rd55, $str;
	add.s64 	%rd97, %rd55, 1;
	setp.ne.s16 	%p4, %rs36, 117;
	@%p4 bra 	$L__BB0_8;
	ld.global.u8 	%rs5, [%rd99+2];
	add.s64 	%rd97, %rd55, 2;
	setp.eq.s16 	%p5, %rs5, 0;
	@%p5 bra 	$L__BB0_8;
	setp.eq.s16 	%p6, %rs5, 108;
	selp.b64 	%rd58, 3, 2, %p6;
	add.s64 	%rd97, %rd55, %rd58;
$L__BB0_8:
	ld.global.nc.u8 	%rs23, [%rd97];
	cvt.u16.u8 	%rs24, %rs23;
	setp.eq.s16 	%p7, %rs24, 0;
	@%p7 bra 	$L__BB0_10;
$L__BB0_9:
	add.s64 	%rd95, %rd98, 1;
	add.s64 	%rd96, %rd99, 1;
	add.s64 	%rd94, %rd100, 1;
	setp.ne.s16 	%p8, %rs36, 0;
	mov.u64 	%rd98, %rd51;
	mov.u64 	%rd99, %rd51;
	mov.u64 	%rd100, %rd51;
	@%p8 bra 	$L__BB0_3;
$L__BB0_10:
	setp.eq.s64 	%p9, %rd100, 0;
	sub.s64 	%rd15, %rd100, %rd3;
	cvt.s64.s32 	%rd16, %r2;
	setp.gt.s64 	%p10, %rd15, %rd16;
	or.pred  	%p11, %p9, %p10;
	@%p11 bra 	$L__BB0_43;
	add.s64 	%rd17, %rd99, 3;
	ld.global.u8 	%rs26, [%rd99+3];
	setp.ne.s16 	%p12, %rs26, 40;
	@%p12 bra 	$L__BB0_43;
	add.s64 	%rd18, %rd100, 3;
	mov.b16 	%rs38, 40;
	mov.u64 	%rd101, %rd18;
	mov.u64 	%rd102, %rd17;
$L__BB0_13:
	and.b16  	%rs28, %rs38, 255;
	setp.eq.s16 	%p13, %rs28, 44;
	mov.u64 	%rd103, %rd102;
	mov.u64 	%rd104, %rd101;
	@%p13 bra 	$L__BB0_15;
	add.s64 	%rd21, %rd102, 1;
	add.s64 	%rd101, %rd101, 1;
	ld.global.u8 	%rs38, [%rd102+1];
	setp.ne.s16 	%p14, %rs38, 0;
	mov.b64 	%rd103, 0;
	mov.u64 	%rd102, %rd21;
	mov.u64 	%rd104, %rd103;
	@%p14 bra 	$L__BB0_13;
$L__BB0_15:
	setp.ne.s64 	%p15, %rd98, %rd2;
	setp.eq.s64 	%p16, %rd104, 0;
	or.pred  	%p17, %p15, %p16;
	@%p17 bra 	$L__BB0_43;
	sub.s64 	%rd64, %rd104, %rd3;
	setp.gt.s64 	%p18, %rd64, %rd16;
	@%p18 bra 	$L__BB0_43;
	not.b64 	%rd65, %rd18;
	add.s64 	%rd25, %rd65, %rd104;
	setp.eq.s64 	%p19, %rd25, 0;
	@%p19 bra 	$L__BB0_21;
	mov.b64 	%rd105, 0;
$L__BB0_19:
	add.s64 	%rd67, %rd17, %rd105;
	ld.global.u8 	%rs9, [%rd67+1];
	setp.eq.s16 	%p20, %rs9, 0;
	@%p20 bra 	$L__BB0_21;
	add.s64 	%rd27, %rd105, 1;
	add.s64 	%rd68, %rd114, %rd105;
	st.local.u8 	[%rd68], %rs9;
	setp.ne.s64 	%p21, %rd27, %rd25;
	mov.u64 	%rd105, %rd27;
	@%p21 bra 	$L__BB0_19;
$L__BB0_21:
	add.s64 	%rd70, %rd114, %rd25;
	mov.b16 	%rs29, 0;
	st.local.u8 	[%rd70], %rs29;
	ld.local.s8 	%rs40, [%rd114];
	setp.lt.s16 	%p22, %rs40, 48;
	mov.b64 	%rd108, 0;
	@%p22 bra 	$L__BB0_25;
	mov.b64 	%rd108, 0;
	mov.u16 	%rs39, %rs40;
	mov.u64 	%rd107, %rd114;
$L__BB0_23:
	and.b16  	%rs31, %rs39, 255;
	setp.gt.u16 	%p23, %rs31, 57;
	mov.b16 	%rs40, 1;
	@%p23 bra 	$L__BB0_25;
	cvt.u64.u16 	%rd72, %rs39;
	and.b64  	%rd73, %rd72, 255;
	mad.lo.s64 	%rd74, %rd108, 10, %rd73;
	add.s64 	%rd108, %rd74, -48;
	add.s64 	%rd31, %rd107, 1;
	ld.local.s8 	%rs39, [%rd107+1];
	setp.gt.s16 	%p24, %rs39, 47;
	mov.u64 	%rd107, %rd31;
	mov.u16 	%rs40, %rs39;
	@%p24 bra 	$L__BB0_23;
$L__BB0_25:
	setp.ne.s16 	%p25, %rs40, 0;
	@%p25 bra 	$L__BB0_43;
	ld.global.u8 	%rs41, [%rd103];
	setp.eq.s16 	%p26, %rs41, 0;
	mov.b64 	%rd75, 0;
	mov.u64 	%rd111, %rd75;
	@%p26 bra 	$L__BB0_30;
	mov.u64 	%rd109, %rd104;
	mov.u64 	%rd110, %rd103;
$L__BB0_28:
	setp.eq.s16 	%p27, %rs41, 41;
	mov.u64 	%rd111, %rd109;
	@%p27 bra 	$L__BB0_30;
	add.s64 	%rd35, %rd110, 1;
	add.s64 	%rd109, %rd109, 1;
	ld.global.u8 	%rs41, [%rd110+1];
	setp.ne.s16 	%p28, %rs41, 0;
	mov.u64 	%rd110, %rd35;
	mov.u64 	%rd111, %rd75;
	@%p28 bra 	$L__BB0_28;
$L__BB0_30:
	setp.eq.s64 	%p29, %rd111, 0;
	sub.s64 	%rd77, %rd111, %rd3;
	setp.gt.s64 	%p30, %rd77, %rd16;
	or.pred  	%p31, %p29, %p30;
	@%p31 bra 	$L__BB0_43;
	not.b64 	%rd79, %rd104;
	add.s64 	%rd38, %rd111, %rd79;
	setp.eq.s64 	%p32, %rd38, 0;
	@%p32 bra 	$L__BB0_35;
	mov.b64 	%rd112, 0;
$L__BB0_33:
	add.s64 	%rd81, %rd103, %rd112;
	ld.global.u8 	%rs17, [%rd81+1];
	setp.eq.s16 	%p33, %rs17, 0;
	@%p33 bra 	$L__BB0_35;
	add.s64 	%rd40, %rd112, 1;
	add.s64 	%rd82, %rd114, %rd112;
	st.local.u8 	[%rd82], %rs17;
	setp.lt.u64 	%p34, %rd40, %rd38;
	mov.u64 	%rd112, %rd40;
	@%p34 bra 	$L__BB0_33;
$L__BB0_35:
	add.s64 	%rd84, %rd114, %rd38;
	mov.b16 	%rs33, 0;
	st.local.u8 	[%rd84], %rs33;
	ld.local.s8 	%rs43, [%rd114];
	setp.lt.s16 	%p35, %rs43, 48;
	mov.b64 	%rd115, 0;
	@%p35 bra 	$L__BB0_39;
	mov.b64 	%rd115, 0;
	mov.u16 	%rs42, %rs43;
$L__BB0_37:
	and.b16  	%rs35, %rs42, 255;
	setp.gt.u16 	%p36, %rs35, 57;
	mov.b16 	%rs43, 1;
	@%p36 bra 	$L__BB0_39;
	cvt.u64.u16 	%rd86, %rs42;
	and.b64  	%rd87, %rd86, 255;
	mad.lo.s64 	%rd88, %rd115, 10, %rd87;
	add.s64 	%rd115, %rd88, -48;
	add.s64 	%rd44, %rd114, 1;
	ld.local.s8 	%rs42, [%rd114+1];
	setp.gt.s16 	%p37, %rs42, 47;
	mov.u64 	%rd114, %rd44;
	mov.u16 	%rs43, %rs42;
	@%p37 bra 	$L__BB0_37;
$L__BB0_39:
	setp.ne.s16 	%p38, %rs43, 0;
	@%p38 bra 	$L__BB0_43;
	mul.lo.s64 	%rd46, %rd115, %rd108;
	setp.lt.s64 	%p39, %rd46, 1;
	@%p39 bra 	$L__BB0_42;
	add.u64 	%rd89, %SP, 16;
	add.u64 	%rd90, %SPL, 16;
	st.local.u32 	[%rd90], %r1;
	st.local.u64 	[%rd90+8], %rd3;
	st.local.v2.u64 	[%rd90+16], {%rd15, %rd108};
	st.local.v2.u64 	[%rd90+32], {%rd115, %rd46};
	mov.u64 	%rd91, $str$3;
	cvta.global.u64 	%rd92, %rd91;
	{ // callseq 0, 0
	.param .b64 param0;
	st.param.b64 	[param0], %rd92;
	.param .b64 param1;
	st.param.b64 	[param1], %rd89;
	.param .b32 retval0;
	call.uni (retval0), 
	vprintf, 
	(
	param0, 
	param1
	);
	ld.param.b32 	%r8, [retval0];
	} // callseq 0
$L__BB0_42:
	cvt.u32.u64 	%r10, %rd46;
	cvta.to.global.u64 	%rd93, %rd48;
	atom.global.add.u32 	%r11, [%rd93], %r10;
$L__BB0_43:
	ret;

}
	// .globl	_ZN3cub18CUB_300001_SM_10006detail11EmptyKernelIvEEvv
.visible .entry _ZN3cub18CUB_300001_SM_10006detail11EmptyKernelIvEEvv()
{


	ret;

}


// ===== COMPILED SASS (sm_100) =====

	.target	sm_100

	.elftype	@"ET_EXEC"


//--------------------- .note.nv.tkinfo           --------------------------
	.section	.note.nv.tkinfo,"",@"SHT_NOTE"
	.sectionflags	@"SHF_NOTE_NV_TKINFO"
	.tkinfo
        /*0018*/ 	.word	0x00000002
        /*0030*/ 	.string	""
        /*0030*/ 	.string	"ptxas"
        /*0030*/ 	.string	"Cuda compilation tools, release 13.0, V13.0.88"
        /*0030*/ 	.string	"Build cuda_13.0.r13.0/compiler.36424714_0"
        /*0030*/ 	.string	"-arch sm_100 -m 64 "



//--------------------- .note.nv.cuinfo           --------------------------
	.section	.note.nv.cuinfo,"",@"SHT_NOTE"
	.sectionflags	@"SHF_NOTE_NV_CUINFO"
        /*0018*/ 	.short	0x0002
        /*001a*/ 	.short	0x0064
        /*001c*/ 	.short	0x0082
	.zero		2


//--------------------- .nv.info                  --------------------------
	.section	.nv.info,"",@"SHT_CUDA_INFO"
	.align	4


	//----- nvinfo : EIATTR_REGCOUNT
	.align		4
        /*0000*/ 	.byte	0x04, 0x2f
        /*0002*/ 	.short	(.L_43 - .L_42)
	.align		4
.L_42:
        /*0004*/ 	.word	index@(_Z11checkStringPciiPi)
        /*0008*/ 	.word	0x00000018


	//----- nvinfo : EIATTR_FRAME_SIZE
	.align		4
.L_43:
        /*000c*/ 	.byte	0x04, 0x11
        /*000e*/ 	.short	(.L_45 - .L_44)
	.align		4
.L_44:
        /*0010*/ 	.word	index@(_Z11checkStringPciiPi)
        /*0014*/ 	.word	0x00000040


	//----- nvinfo : EIATTR_REGCOUNT
	.align		4
.L_45:
        /*0018*/ 	.byte	0x04, 0x2f
        /*001a*/ 	.short	(.L_47 - .L_46)
	.align		4
.L_46:
        /*001c*/ 	.word	index@(_ZN3cub18CUB_300001_SM_10006detail11EmptyKernelIvEEvv)
        /*0020*/ 	.word	0x00000004


	//----- nvinfo : EIATTR_FRAME_SIZE
	.align		4
.L_47:
        /*0024*/ 	.byte	0x04, 0x11
        /*0026*/ 	.short	(.L_49 - .L_48)
	.align		4
.L_48:
        /*0028*/ 	.word	index@(_ZN3cub18CUB_300001_SM_10006detail11EmptyKernelIvEEvv)
        /*002c*/ 	.word	0x00000000


	//----- nvinfo : EIATTR_MIN_STACK_SIZE
	.align		4
.L_49:
        /*0030*/ 	.byte	0x04, 0x12
        /*0032*/ 	.short	(.L_51 - .L_50)
	.align		4
.L_50:
        /*0034*/ 	.word	index@(_ZN3cub18CUB_300001_SM_10006detail11EmptyKernelIvEEvv)
        /*0038*/ 	.word	0x00000000


	//----- nvinfo : EIATTR_MIN_STACK_SIZE
	.align		4
.L_51:
        /*003c*/ 	.byte	0x04, 0x12
        /*003e*/ 	.short	(.L_53 - .L_52)
	.align		4
.L_52:
        /*0040*/ 	.word	index@(_Z11checkStringPciiPi)
        /*0044*/ 	.word	0x00000040
.L_53:


//--------------------- .nv.compat                --------------------------
	.section	.nv.compat,"",@"SHT_CUDA_COMPAT_INFO"
	.align	4
        /*0000*/ 	.byte	0x02, 0x09, 0x00, 0x00, 0x02, 0x02, 0x01, 0x00, 0x02, 0x05, 0x05, 0x00, 0x03, 0x07, 0x01, 0x01
        /*0010*/ 	.byte	0x02, 0x03, 0x00, 0x00, 0x02, 0x06, 0x01, 0x00, 0x04, 0x0b, 0x08, 0x00, 0x09, 0x00, 0x00, 0x00
        /*0020*/ 	.byte	0x00, 0x00, 0x00, 0x00


//--------------------- .nv.info._ZN3cub18CUB_300001_SM_10006detail11EmptyKernelIvEEvv --------------------------
	.section	.nv.info._ZN3cub18CUB_300001_SM_10006detail11EmptyKernelIvEEvv,"",@"SHT_CUDA_INFO"
	.sectionflags	@""
	.align	4


	//----- nvinfo : EIATTR_CUDA_API_VERSION
	.align		4
        /*0000*/ 	.byte	0x04, 0x37
        /*0002*/ 	.short	(.L_55 - .L_54)
.L_54:
        /*0004*/ 	.word	0x00000082


	//----- nvinfo : EIATTR_SPARSE_MMA_MASK
	.align		4
.L_55:
        /*0008*/ 	.byte	0x03, 0x50
        /*000a*/ 	.short	0x0000


	//----- nvinfo : EIATTR_MAXREG_COUNT
	.align		4
        /*000c*/ 	.byte	0x03, 0x1b
        /*000e*/ 	.short	0x00ff


	//----- nvinfo : EIATTR_MERCURY_ISA_VERSION
	.align		4
        /*0010*/ 	.byte	0x03, 0x5f
        /*0012*/ 	.short	0x0101


	//----- nvinfo : EIATTR_VRC_CTA_INIT_COUNT
	.align		4
        /*0014*/ 	.byte	0x02, 0x4a
	.zero		1
	.zero		1


	//----- nvinfo : EIATTR_EXIT_INSTR_OFFSETS
	.align		4
        /*0018*/ 	.byte	0x04, 0x1c
        /*001a*/ 	.short	(.L_57 - .L_56)


	//   ....[0]....
.L_56:
        /*001c*/ 	.word	0x00000010


	//----- nvinfo : EIATTR_SW_WAR
	.align		4
.L_57:
        /*0020*/ 	.byte	0x04, 0x36
        /*0022*/ 	.short	(.L_59 - .L_58)
.L_58:
        /*0024*/ 	.word	0x00000008
.L_59:


//--------------------- .nv.info._Z11checkStringPciiPi --------------------------
	.section	.nv.info._Z11checkStringPciiPi,"",@"SHT_CUDA_INFO"
	.sectionflags	@""
	.align	4


	//----- nvinfo : EIATTR_CUDA_API_VERSION
	.align		4
        /*0000*/ 	.byte	0x04, 0x37
        /*0002*/ 	.short	(.L_61 - .L_60)
.L_60:
        /*0004*/ 	.word	0x00000082


	//----- nvinfo : EIATTR_KPARAM_INFO
	.align		4
.L_61:
        /*0008*/ 	.byte	0x04, 0x17
        /*000a*/ 	.short	(.L_63 - .L_62)
.L_62:
        /*000c*/ 	.word	0x00000000
        /*0010*/ 	.short	0x0003
        /*0012*/ 	.short	0x0010
        /*0014*/ 	.byte	0x00, 0xf5, 0x21, 0x00


	//----- nvinfo : EIATTR_KPARAM_INFO
	.align		4
.L_63:
        /*0018*/ 	.byte	0x04, 0x17
        /*001a*/ 	.short	(.L_65 - .L_64)
.L_64:
        /*001c*/ 	.word	0x00000000
        /*0020*/ 	.short	0x0002
        /*0022*/ 	.short	0x000c
        /*0024*/ 	.byte	0x00, 0xf0, 0x11, 0x00


	//----- nvinfo : EIATTR_KPARAM_INFO
	.align		4
.L_65:
        /*0028*/ 	.byte	0x04, 0x17
        /*002a*/ 	.short	(.L_67 - .L_66)
.L_66:
        /*002c*/ 	.word	0x00000000
        /*0030*/ 	.short	0x0001
        /*0032*/ 	.short	0x0008
        /*0034*/ 	.byte	0x00, 0xf0, 0x11, 0x00


	//----- nvinfo : EIATTR_KPARAM_INFO
	.align		4
.L_67:
        /*0038*/ 	.byte	0x04, 0x17
        /*003a*/ 	.short	(.L_69 - .L_68)
.L_68:
        /*003c*/ 	.word	0x00000000
        /*0040*/ 	.short	0x0000
        /*0042*/ 	.short	0x0000
        /*0044*/ 	.byte	0x00, 0xf5, 0x21, 0x00


	//----- nvinfo : EIATTR_SPARSE_MMA_MASK
	.align		4
.L_69:
        /*0048*/ 	.byte	0x03, 0x50
        /*004a*/ 	.short	0x0000


	//----- nvinfo : EIATTR_MAXREG_COUNT
	.align		4
        /*004c*/ 	.byte	0x03, 0x1b
        /*004e*/ 	.short	0x00ff


	//----- nvinfo : EIATTR_EXTERNS
	.align		4
        /*0050*/ 	.byte	0x04, 0x0f
        /*0052*/ 	.short	(.L_71 - .L_70)


	//   ....[0]....
	.align		4
.L_70:
        /*0054*/ 	.word	index@(vprintf)


	//----- nvinfo : EIATTR_MERCURY_ISA_VERSION
	.align		4
.L_71:
        /*0058*/ 	.byte	0x03, 0x5f
        /*005a*/ 	.short	0x0101


	//----- nvinfo : EIATTR_INT_WARP_WIDE_INSTR_OFFSETS
	.align		4
        /*005c*/ 	.byte	0x04, 0x31
        /*005e*/ 	.short	(.L_73 - .L_72)


	//   ....[0]....
.L_72:
        /*0060*/ 	.word	0x00001270


	//   ....[1]....
        /*0064*/ 	.word	0x00001290


	//----- nvinfo : EIATTR_VRC_CTA_INIT_COUNT
	.align		4
.L_73:
        /*0068*/ 	.byte	0x02, 0x4a
	.zero		1
	.zero		1


	//----- nvinfo : EIATTR_SYSCALL_OFFSETS
	.align		4
        /*006c*/ 	.byte	0x04, 0x46
        /*006e*/ 	.short	(.L_75 - .L_74)


	//   ....[0]....
.L_74:
        /*0070*/ 	.word	0x00001240


	//----- nvinfo : EIATTR_EXIT_INSTR_OFFSETS
	.align		4
.L_75:
        /*0074*/ 	.byte	0x04, 0x1c
        /*0076*/ 	.short	(.L_77 - .L_76)


	//   ....[0]....
.L_76:
        /*0078*/ 	.word	0x000000a0


	//   ....[1]....
        /*007c*/ 	.word	0x00000540


	//   ....[2]....
        /*0080*/ 	.word	0x00000580


	//   ....[3]....
        /*0084*/ 	.word	0x00000780


	//   ....[4]....
        /*0088*/ 	.word	0x000007e0


	//   ....[5]....
        /*008c*/ 	.word	0x00000b60


	//   ....[6]....
        /*0090*/ 	.word	0x00000d50


	//   ....[7]....
        /*0094*/ 	.word	0x00001090


	//   ....[8]....
        /*0098*/ 	.word	0x000012e0


	//----- nvinfo : EIATTR_CRS_STACK_SIZE
	.align		4
.L_77:
        /*009c*/ 	.byte	0x04, 0x1e
        /*009e*/ 	.short	(.L_79 - .L_78)
.L_78:
        /*00a0*/ 	.word	0x00000000


	//----- nvinfo : EIATTR_CBANK_PARAM_SIZE
	.align		4
.L_79:
        /*00a4*/ 	.byte	0x03, 0x19
        /*00a6*/ 	.short	0x0018


	//----- nvinfo : EIATTR_PARAM_CBANK
	.align		4
        /*00a8*/ 	.byte	0x04, 0x0a
        /*00aa*/ 	.short	(.L_81 - .L_80)
	.align		4
.L_80:
        /*00ac*/ 	.word	index@(.nv.constant0._Z11checkStringPciiPi)
        /*00b0*/ 	.short	0x0380
        /*00b2*/ 	.short	0x0018


	//----- nvinfo : EIATTR_SW_WAR
	.align		4
.L_81:
        /*00b4*/ 	.byte	0x04, 0x36
        /*00b6*/ 	.short	(.L_83 - .L_82)
.L_82:
        /*00b8*/ 	.word	0x00000008
.L_83:


//--------------------- .nv.callgraph             --------------------------
	.section	.nv.callgraph,"",@"SHT_CUDA_CALLGRAPH"
	.align	4
	.sectionentsize	8
	.align		4
        /*0000*/ 	.word	0x00000000
	.align		4
        /*0004*/ 	.word	0xffffffff
	.align		4
        /*0008*/ 	.word	index@(_Z11checkStringPciiPi)
	.align		4
        /*000c*/ 	.word	index@(vprintf)
	.align		4
        /*0010*/ 	.word	0x00000000
	.align		4
        /*0014*/ 	.word	0xfffffffe
	.align		4
        /*0018*/ 	.word	0x00000000
	.align		4
        /*001c*/ 	.word	0xfffffffd
	.align		4
        /*0020*/ 	.word	0x00000000
	.align		4
        /*0024*/ 	.word	0xfffffffc


//--------------------- .nv.constant4             --------------------------
	.section	.nv.constant4,"a",@progbits
	.align	8
	.align		8
.nv.constant4:
        /*0000*/ 	.dword	_ZN34_INTERNAL_7621052d_4_k_cu_55c4583f4cuda3std3__45__cpo5beginE
	.align		8
        /*0008*/ 	.dword	_ZN34_INTERNAL_7621052d_4_k_cu_55c4583f4cuda3std3__45__cpo3endE
	.align		8
        /*0010*/ 	.dword	_ZN34_INTERNAL_7621052d_4_k_cu_55c4583f4cuda3std3__45__cpo6cbeginE
	.align		8
        /*0018*/ 	.dword	_ZN34_INTERNAL_7621052d_4_k_cu_55c4583f4cuda3std3__45__cpo4cendE
	.align		8
        /*0020*/ 	.dword	_ZN34_INTERNAL_7621052d_4_k_cu_55c4583f4cuda3std3__45__cpo6rbeginE
	.align		8
        /*0028*/ 	.dword	_ZN34_INTERNAL_7621052d_4_k_cu_55c4583f4cuda3std3__45__cpo4rendE
	.align		8
        /*0030*/ 	.dword	_ZN34_INTERNAL_7621052d_4_k_cu_55c4583f4cuda3std3__45__cpo7crbeginE
	.align		8
        /*0038*/ 	.dword	_ZN34_INTERNAL_7621052d_4_k_cu_55c4583f4cuda3std3__45__cpo5crendE
	.align		8
        /*0040*/ 	.dword	_ZN34_INTERNAL_7621052d_4_k_cu_55c4583f4cuda3std3__436_GLOBAL__N__7621052d_4_k_cu_55c4583f6ignoreE
	.align		8
        /*0048*/ 	.dword	_ZN34_INTERNAL_7621052d_4_k_cu_55c4583f4cuda3std3__419piecewise_constructE
	.align		8
        /*0050*/ 	.dword	_ZN34_INTERNAL_7621052d_4_k_cu_55c4583f4cuda3std3__48in_placeE
	.align		8
        /*0058*/ 	.dword	_ZN34_INTERNAL_7621052d_4_k_cu_55c4583f4cuda3std3__420unreachable_sentinelE
	.align		8
        /*0060*/ 	.dword	_ZN34_INTERNAL_7621052d_4_k_cu_55c4583f4cuda3std3__47nulloptE
	.align		8
        /*0068*/ 	.dword	_ZN34_INTERNAL_7621052d_4_k_cu_55c4583f4cuda3std3__48unexpectE
	.align		8
        /*0070*/ 	.dword	_ZN34_INTERNAL_7621052d_4_k_cu_55c4583f4cuda3std6ranges3__45__cpo4swapE
	.align		8
        /*0078*/ 	.dword	_ZN34_INTERNAL_7621052d_4_k_cu_55c4583f4cuda3std6ranges3__45__cpo9iter_moveE
	.align		8
        /*0080*/ 	.dword	_ZN34_INTERNAL_7621052d_4_k_cu_55c4583f4cuda3std6ranges3__45__cpo5beginE
	.align		8
        /*0088*/ 	.dword	_ZN34_INTERNAL_7621052d_4_k_cu_55c4583f4cuda3std6ranges3__45__cpo3endE
	.align		8
        /*0090*/ 	.dword	_ZN34_INTERNAL_7621052d_4_k_cu_55c4583f4cuda3std6ranges3__45__cpo6cbeginE
	.align		8
        /*0098*/ 	.dword	_ZN34_INTERNAL_7621052d_4_k_cu_55c4583f4cuda3std6ranges3__45__cpo4cendE
	.align		8
        /*00a0*/ 	.dword	_ZN34_INTERNAL_7621052d_4_k_cu_55c4583f4cuda3std6ranges3__45__cpo7advanceE
	.align		8
        /*00a8*/ 	.dword	_ZN34_INTERNAL_7621052d_4_k_cu_55c4583f4cuda3std6ranges3__45__cpo9iter_swapE
	.align		8
        /*00b0*/ 	.dword	_ZN34_INTERNAL_7621052d_4_k_cu_55c4583f4cuda3std6ranges3__45__cpo4nextE
	.align		8
        /*00b8*/ 	.dword	_ZN34_INTERNAL_7621052d_4_k_cu_55c4583f4cuda3std6ranges3__45__cpo4prevE
	.align		8
        /*00c0*/ 	.dword	_ZN34_INTERNAL_7621052d_4_k_cu_55c4583f4cuda3std6ranges3__45__cpo4dataE
	.align		8
        /*00c8*/ 	.dword	_ZN34_INTERNAL_7621052d_4_k_cu_55c4583f4cuda3std6ranges3__45__cpo5cdataE
	.align		8
        /*00d0*/ 	.dword	_ZN34_INTERNAL_7621052d_4_k_cu_55c4583f4cuda3std6ranges3__45__cpo4sizeE
	.align		8
        /*00d8*/ 	.dword	_ZN34_INTERNAL_7621052d_4_k_cu_55c4583f4cuda3std6ranges3__45__cpo5ssizeE
	.align		8
        /*00e0*/ 	.dword	_ZN34_INTERNAL_7621052d_4_k_cu_55c4583f4cuda3std6ranges3__45__cpo8distanceE
	.align		8
        /*00e8*/ 	.dword	_ZN34_INTERNAL_7621052d_4_k_cu_55c4583f6thrust24THRUST_300001_SM_1000_NS6system6detail10sequential3seqE
	.align		8
        /*00f0*/ 	.dword	_ZN34_INTERNAL_7621052d_4_k_cu_55c4583f6thrust24THRUST_300001_SM_1000_NS12placeholders2_1E
	.align		8
        /*00f8*/ 	.dword	_ZN34_INTERNAL_7621052d_4_k_cu_55c4583f6thrust24THRUST_300001_SM_1000_NS12placeholders2_2E
	.align		8
        /*0100*/ 	.dword	_ZN34_INTERNAL_7621052d_4_k_cu_55c4583f6thrust24THRUST_300001_SM_1000_NS12placeholders2_3E
	.align		8
        /*0108*/ 	.dword	_ZN34_INTERNAL_7621052d_4_k_cu_55c4583f6thrust24THRUST_300001_SM_1000_NS12placeholders2_4E
	.align		8
        /*0110*/ 	.dword	_ZN34_INTERNAL_7621052d_4_k_cu_55c4583f6thrust24THRUST_300001_SM_1000_NS12placeholders2_5E
	.align		8
        /*0118*/ 	.dword	_ZN34_INTERNAL_7621052d_4_k_cu_55c4583f6thrust24THRUST_300001_SM_1000_NS12placeholders2_6E
	.align		8
        /*0120*/ 	.dword	_ZN34_INTERNAL_7621052d_4_k_cu_55c4583f6thrust24THRUST_300001_SM_1000_NS12placeholders2_7E
	.align		8
        /*0128*/ 	.dword	_ZN34_INTERNAL_7621052d_4_k_cu_55c4583f6thrust24THRUST_300001_SM_1000_NS12placeholders2_8E
	.align		8
        /*0130*/ 	.dword	_ZN34_INTERNAL_7621052d_4_k_cu_55c4583f6thrust24THRUST_300001_SM_1000_NS12placeholders2_9E
	.align		8
        /*0138*/ 	.dword	_ZN34_INTERNAL_7621052d_4_k_cu_55c4583f6thrust24THRUST_300001_SM_1000_NS12placeholders3_10E
	.align		8
        /*0140*/ 	.dword	$str
	.align		8
        /*0148*/ 	.dword	$str$3
	.align		8
        /*0150*/ 	.dword	vprintf


//--------------------- .text._ZN3cub18CUB_300001_SM_10006detail11EmptyKernelIvEEvv --------------------------
	.section	.text._ZN3cub18CUB_300001_SM_10006detail11EmptyKernelIvEEvv,"ax",@progbits
	.align	128
        .global         _ZN3cub18CUB_300001_SM_10006detail11EmptyKernelIvEEvv
        .type           _ZN3cub18CUB_300001_SM_10006detail11EmptyKernelIvEEvv,@function
        .size           _ZN3cub18CUB_300001_SM_10006detail11EmptyKernelIvEEvv,(.L_x_30 - _ZN3cub18CUB_300001_SM_10006detail11EmptyKernelIvEEvv)
        .other          _ZN3cub18CUB_300001_SM_10006detail11EmptyKernelIvEEvv,@"STO_CUDA_ENTRY STV_DEFAULT"
_ZN3cub18CUB_300001_SM_10006detail11EmptyKernelIvEEvv:
.text._ZN3cub18CUB_300001_SM_10006detail11EmptyKernelIvEEvv:
[----:B------:R-:W-:Y:S01]  /*0000*/  LDC R1, c[0x0][0x37c] ;  /* 0x0000df00ff017b82 */ /* 0x000fe20000000800 */
[----:B------:R-:W-:Y:S05]  /*0010*/  EXIT ;  /* 0x000000000000794d */ /* 0x000fea0003800000 */
.L_x_0:
[----:B------:R-:W-:-:S00]  /*0020*/  BRA `(.L_x_0) ;  /* 0xfffffffc00fc7947 */ /* 0x000fc0000383ffff */
[----:B------:R-:W-:-:S00]  /*0030*/  NOP ;  /* 0x0000000000007918 */ /* 0x000fc00000000000 */
        /* <DEDUP_REMOVED lines=12> */
.L_x_30:


//--------------------- .text._Z11checkStringPciiPi --------------------------
	.section	.text._Z11checkStringPciiPi,"ax",@progbits
	.align	128
        .global         _Z11checkStringPciiPi
        .type           _Z11checkStringPciiPi,@function
        .size           _Z11checkStringPciiPi,(.L_x_31 - _Z11checkStringPciiPi)
        .other          _Z11checkStringPciiPi,@"STO_CUDA_ENTRY STV_DEFAULT"
_Z11checkStringPciiPi:
.text._Z11checkStringPciiPi:
[----:B------:R-:W0:Y:S01]  /*0000*/  LDC R1, c[0x0][0x37c] ;  /* 0x0000df00ff017b82 */ /* 0x000e220000000800 */
[----:B------:R-:W1:Y:S01]  /*0010*/  S2R R3, SR_TID.X ;  /* 0x0000000000037919 */ /* 0x000e620000002100 */
[----:B------:R-:W2:Y:S06]  /*0020*/  LDCU UR38, c[0x0][0x2fc] ;  /* 0x00005f80ff2677ac */ /* 0x000eac0008000800 */
[----:B------:R-:W1:Y:S01]  /*0030*/  S2UR UR4, SR_CTAID.X ;  /* 0x00000000000479c3 */ /* 0x000e620000002500 */
[----:B0-----:R-:W-:Y:S01]  /*0040*/  VIADD R1, R1, 0xffffffc0 ;  /* 0xffffffc001017836 */ /* 0x001fe20000000000 */
[----:B------:R-:W0:Y:S06]  /*0050*/  LDCU.64 UR6, c[0x0][0x388] ;  /* 0x00007100ff0677ac */ /* 0x000e2c0008000a00 */
[----:B------:R-:W1:Y:S02]  /*0060*/  LDC R0, c[0x0][0x360] ;  /* 0x0000d800ff007b82 */ /* 0x000e640000000800 */
[----:B-1----:R-:W-:-:S04]  /*0070*/  IMAD R0, R0, UR4, R3 ;  /* 0x0000000400007c24 */ /* 0x002fc8000f8e0203 */
[----:B0-----:R-:W-:-:S05]  /*0080*/  VIADD R2, R0, UR6 ;  /* 0x0000000600027c36 */ /* 0x001fca0008000000 */
[----:B------:R-:W-:-:S13]  /*0090*/  ISETP.GT.AND P0, PT, R2, UR7, PT ;  /* 0x0000000702007c0c */ /* 0x000fda000bf04270 */
[----:B--2---:R-:W-:Y:S05]  /*00a0*/  @P0 EXIT ;  /* 0x000000000000094d */ /* 0x004fea0003800000 */
[----:B------:R-:W0:Y:S01]  /*00b0*/  LDCU.64 UR4, c[0x0][0x380] ;  /* 0x00007000ff0477ac */ /* 0x000e220008000a00 */
[----:B------:R-:W1:Y:S01]  /*00c0*/  LDCU.64 UR36, c[0x0][0x358] ;  /* 0x00006b00ff2477ac */ /* 0x000e620008000a00 */
[----:B0-----:R-:W-:-:S04]  /*00d0*/  IADD3 R4, P0, PT, R0, UR4, RZ ;  /* 0x0000000400047c10 */ /* 0x001fc8000ff1e0ff */
[----:B------:R-:W-:-:S05]  /*00e0*/  LEA.HI.X.SX32 R5, R0, UR5, 0x1, P0 ;  /* 0x0000000500057c11 */ /* 0x000fca00080f0eff */
[----:B-1----:R-:W2:Y:S01]  /*00f0*/  LDG.E.U8 R3, desc[UR36][R4.64] ;  /* 0x0000002404037981 */ /* 0x002ea2000c1e1100 */
[----:B------:R-:W0:Y:S01]  /*0100*/  LDC R6, c[0x0][0x2f8] ;  /* 0x0000be00ff067b82 */ /* 0x000e220000000800 */
[----:B------:R-:W-:Y:S01]  /*0110*/  BSSY.RECONVERGENT B0, `(.L_x_1) ;  /* 0x0000039000007945 */ /* 0x000fe20003800200 */
[----:B------:R-:W-:Y:S01]  /*0120*/  IMAD.MOV.U32 R2, RZ, RZ, R1 ;  /* 0x000000ffff027224 */ /* 0x000fe200078e0001 */
[----:B------:R-:W-:Y:S01]  /*0130*/  CS2R R8, SRZ ;  /* 0x0000000000087805 */ /* 0x000fe2000001ff00 */
[----:B------:R-:W-:Y:S02]  /*0140*/  IMAD.MOV.U32 R7, RZ, RZ, RZ ;  /* 0x000000ffff077224 */ /* 0x000fe400078e00ff */
[----:B------:R-:W-:Y:S02]  /*0150*/  IMAD.MOV.U32 R11, RZ, RZ, RZ ;  /* 0x000000ffff0b7224 */ /* 0x000fe400078e00ff */
[----:B------:R-:W-:Y:S02]  /*0160*/  IMAD.MOV.U32 R17, RZ, RZ, RZ ;  /* 0x000000ffff117224 */ /* 0x000fe400078e00ff */
[----:B------:R-:W-:Y:S01]  /*0170*/  IMAD.MOV.U32 R15, RZ, RZ, RZ ;  /* 0x000000ffff0f7224 */ /* 0x000fe200078e00ff */
[----:B--2---:R-:W-:-:S13]  /*0180*/  ISETP.NE.AND P0, PT, R3, RZ, PT ;  /* 0x000000ff0300720c */ /* 0x004fda0003f05270 */
[----:B0-----:R-:W-:Y:S05]  /*0190*/  @!P0 BRA `(.L_x_2) ;  /* 0x0000000000c08947 */ /* 0x001fea0003800000 */
[----:B------:R-:W0:Y:S01]  /*01a0*/  LDC.64 R12, c[0x4][0x140] ;  /* 0x01005000ff0c7b82 */ /* 0x000e220000000a00 */
[--C-:B------:R-:W-:Y:S02]  /*01b0*/  IMAD.MOV.U32 R17, RZ, RZ, R4.reuse ;  /* 0x000000ffff117224 */ /* 0x100fe400078e0004 */
[--C-:B------:R-:W-:Y:S02]  /*01c0*/  IMAD.MOV.U32 R15, RZ, RZ, R5.reuse ;  /* 0x000000ffff0f7224 */ /* 0x100fe400078e0005 */
[--C-:B------:R-:W-:Y:S02]  /*01d0*/  IMAD.MOV.U32 R7, RZ, RZ, R4.reuse ;  /* 0x000000ffff077224 */ /* 0x100fe400078e0004 */
[--C-:B------:R-:W-:Y:S02]  /*01e0*/  IMAD.MOV.U32 R11, RZ, RZ, R5.reuse ;  /* 0x000000ffff0b7224 */ /* 0x100fe400078e0005 */
[----:B------:R-:W-:Y:S02]  /*01f0*/  IMAD.MOV.U32 R8, RZ, RZ, R4 ;  /* 0x000000ffff087224 */ /* 0x000fe400078e0004 */
[----:B------:R-:W-:-:S07]  /*0200*/  IMAD.MOV.U32 R9, RZ, RZ, R5 ;  /* 0x000000ffff097224 */ /* 0x000fce00078e0005 */
.L_x_8:
[----:B------:R-:W-:Y:S01]  /*0210*/  PRMT R3, R3, 0x9910, RZ ;  /* 0x0000991003037816 */ /* 0x000fe200000000ff */
[----:B------:R-:W-:Y:S03]  /*0220*/  BSSY.RELIABLE B1, `(.L_x_3) ;  /* 0x0000019000017945 */ /* 0x000fe60003800100 */
[----:B------:R-:W-:-:S13]  /*0230*/  ISETP.NE.AND P0, PT, R3, 0x6d, PT ;  /* 0x0000006d0300780c */ /* 0x000fda0003f05270 */
[----:B------:R-:W-:Y:S05]  /*0240*/  @!P0 BRA `(.L_x_4) ;  /* 0x0000000000088947 */ /* 0x000fea0003800000 */
[----:B------:R1:W5:Y:S01]  /*0250*/  LDG.E.U8 R3, desc[UR36][R8.64+0x1] ;  /* 0x0000012408037981 */ /* 0x000362000c1e1100 */
[----:B------:R-:W-:Y:S05]  /*0260*/  BRA `(.L_x_5) ;  /* 0x0000000000507947 */ /* 0x000fea0003800000 */
.L_x_4:
[----:B------:R-:W2:Y:S01]  /*0270*/  LDG.E.U8 R3, desc[UR36][R8.64+0x1] ;  /* 0x0000012408037981 */ /* 0x000ea2000c1e1100 */
[----:B0-----:R-:W-:Y:S01]  /*0280*/  IADD3 R18, P1, PT, R12, 0x1, RZ ;  /* 0x000000010c127810 */ /* 0x001fe20007f3e0ff */
[----:B------:R-:W-:Y:S04]  /*0290*/  BSSY.RECONVERGENT B2, `(.L_x_6) ;  /* 0x000000d000027945 */ /* 0x000fe80003800200 */
[----:B------:R-:W-:Y:S01]  /*02a0*/  IMAD.X R19, RZ, RZ, R13, P1 ;  /* 0x000000ffff137224 */ /* 0x000fe200008e060d */
[----:B--2---:R-:W-:-:S13]  /*02b0*/  ISETP.NE.AND P0, PT, R3, 0x75, PT ;  /* 0x000000750300780c */ /* 0x004fda0003f05270 */
[----:B------:R-:W-:Y:S05]  /*02c0*/  @P0 BRA `(.L_x_7) ;  /* 0x0000000000240947 */ /* 0x000fea0003800000 */
[----:B------:R-:W2:Y:S01]  /*02d0*/  LDG.E.U8 R10, desc[UR36][R8.64+0x2] ;  /* 0x00000224080a7981 */ /* 0x000ea2000c1e1100 */
[----:B------:R-:W-:Y:S02]  /*02e0*/  IADD3 R18, P2, PT, R12, 0x2, RZ ;  /* 0x000000020c127810 */ /* 0x000fe40007f5e0ff */
[----:B--2---:R-:W-:-:S13]  /*02f0*/  ISETP.NE.AND P0, PT, R10, RZ, PT ;  /* 0x000000ff0a00720c */ /* 0x004fda0003f05270 */
[----:B------:R-:W-:Y:S01]  /*0300*/  @P0 IMAD.MOV.U32 R19, RZ, RZ, 0x3 ;  /* 0x00000003ff130424 */ /* 0x000fe200078e00ff */
[----:B------:R-:W-:-:S04]  /*0310*/  @P0 ISETP.NE.AND P1, PT, R10, 0x6c, PT ;  /* 0x0000006c0a00080c */ /* 0x000fc80003f25270 */
[----:B------:R-:W-:-:S04]  /*0320*/  @P0 SEL R19, R19, 0x2, !P1 ;  /* 0x0000000213130807 */ /* 0x000fc80004800000 */
[----:B------:R-:W-:Y:S01]  /*0330*/  @P0 IADD3 R18, P1, PT, R19, R12, RZ ;  /* 0x0000000c13120210 */ /* 0x000fe20007f3e0ff */
[----:B------:R-:W-:-:S04]  /*0340*/  IMAD.X R19, RZ, RZ, R13, P2 ;  /* 0x000000ffff137224 */ /* 0x000fc800010e060d */
[----:B------:R-:W-:-:S08]  /*0350*/  @P0 IMAD.X R19, RZ, RZ, R13, P1 ;  /* 0x000000ffff130224 */ /* 0x000fd000008e060d */
.L_x_7:
[----:B------:R-:W-:Y:S05]  /*0360*/  BSYNC.RECONVERGENT B2 ;  /* 0x0000000000027941 */ /* 0x000fea0003800200 */
.L_x_6:
[----:B------:R-:W2:Y:S02]  /*0370*/  LDG.E.U8.CONSTANT R18, desc[UR36][R18.64] ;  /* 0x0000002412127981 */ /* 0x000ea4000c1e9100 */
[----:B--2---:R-:W-:-:S13]  /*0380*/  ISETP.NE.AND P0, PT, R18, RZ, PT ;  /* 0x000000ff1200720c */ /* 0x004fda0003f05270 */
[----:B------:R-:W-:Y:S05]  /*0390*/  @!P0 BREAK.RELIABLE B1 ;  /* 0x0000000000018942 */ /* 0x000fea0003800100 */
[----:B------:R-:W-:Y:S05]  /*03a0*/  @!P0 BRA `(.L_x_2) ;  /* 0x00000000003c8947 */ /* 0x000fea0003800000 */
.L_x_5:
[----:B------:R-:W-:Y:S05]  /*03b0*/  BSYNC.RELIABLE B1 ;  /* 0x0000000000017941 */ /* 0x000fea0003800100 */
.L_x_3:
[----:B-----5:R-:W-:Y:S02]  /*03c0*/  PRMT R10, R3, 0x9910, RZ ;  /* 0x00009910030a7816 */ /* 0x020fe400000000ff */
[----:B------:R-:W-:Y:S02]  /*03d0*/  IADD3 R7, P1, PT, R7, 0x1, RZ ;  /* 0x0000000107077810 */ /* 0x000fe40007f3e0ff */
[----:B------:R-:W-:Y:S02]  /*03e0*/  ISETP.NE.AND P0, PT, R10, RZ, PT ;  /* 0x000000ff0a00720c */ /* 0x000fe40003f05270 */
[----:B------:R-:W-:Y:S01]  /*03f0*/  IADD3 R17, P3, PT, R17, 0x1, RZ ;  /* 0x0000000111117810 */ /* 0x000fe20007f7e0ff */
[----:B------:R-:W-:Y:S01]  /*0400*/  IMAD.X R11, RZ, RZ, R11, P1 ;  /* 0x000000ffff0b7224 */ /* 0x000fe200008e060b */
[----:B-1----:R-:W-:-:S03]  /*0410*/  IADD3 R8, P2, PT, R8, 0x1, RZ ;  /* 0x0000000108087810 */ /* 0x002fc60007f5e0ff */
[----:B------:R-:W-:Y:S02]  /*0420*/  IMAD.X R15, RZ, RZ, R15, P3 ;  /* 0x000000ffff0f7224 */ /* 0x000fe400018e060f */
[----:B------:R-:W-:-:S04]  /*0430*/  IMAD.X R9, RZ, RZ, R9, P2 ;  /* 0x000000ffff097224 */ /* 0x000fc800010e0609 */
[----:B------:R-:W-:Y:S05]  /*0440*/  @P0 BRA `(.L_x_8) ;  /* 0xfffffffc00700947 */ /* 0x000fea000383ffff */
[----:B------:R-:W-:Y:S01]  /*0450*/  IMAD.MOV.U32 R7, RZ, RZ, RZ ;  /* 0x000000ffff077224 */ /* 0x000fe200078e00ff */
[----:B------:R-:W-:Y:S01]  /*0460*/  CS2R R8, SRZ ;  /* 0x0000000000087805 */ /* 0x000fe2000001ff00 */
[----:B------:R-:W-:Y:S02]  /*0470*/  IMAD.MOV.U32 R11, RZ, RZ, RZ ;  /* 0x000000ffff0b7224 */ /* 0x000fe400078e00ff */
[----:B------:R-:W-:Y:S02]  /*0480*/  IMAD.MOV.U32 R17, RZ, RZ, RZ ;  /* 0x000000ffff117224 */ /* 0x000fe400078e00ff */
[----:B------:R-:W-:-:S07]  /*0490*/  IMAD.MOV.U32 R15, RZ, RZ, RZ ;  /* 0x000000ffff0f7224 */ /* 0x000fce00078e00ff */
.L_x_2:
[----:B------:R-:W-:Y:S05]  /*04a0*/  BSYNC.RECONVERGENT B0 ;  /* 0x0000000000007941 */ /* 0x000fea0003800200 */
.L_x_1:
[----:B------:R-:W-:Y:S05]  /*04b0*/  WARPSYNC.ALL ;  /* 0x0000000000007948 */ /* 0x000fea0003800000 */
[----:B------:R-:W1:Y:S01]  /*04c0*/  LDCU UR5, c[0x0][0x388] ;  /* 0x00007100ff0577ac */ /* 0x000e620008000800 */
[----:B------:R-:W-:-:S05]  /*04d0*/  IADD3 R10, P1, PT, R17, -R4, RZ ;  /* 0x80000004110a7210 */ /* 0x000fca0007f3e0ff */
[----:B------:R-:W-:Y:S01]  /*04e0*/  IMAD.X R3, R15, 0x1, ~R5, P1 ;  /* 0x000000010f037824 */ /* 0x000fe200008e0e05 */
[----:B------:R-:W-:Y:S01]  /*04f0*/  ISETP.EQ.U32.AND P1, PT, R17, RZ, PT ;  /* 0x000000ff1100720c */ /* 0x000fe20003f22070 */
[----:B-1----:R-:W-:Y:S02]  /*0500*/  USHF.R.S32.HI UR4, URZ, 0x1f, UR5 ;  /* 0x0000001fff047899 */ /* 0x002fe40008011405 */
[----:B------:R-:W-:-:S04]  /*0510*/  ISETP.GT.U32.AND P0, PT, R10, UR5, PT ;  /* 0x000000050a007c0c */ /* 0x000fc8000bf04070 */
[----:B------:R-:W-:-:S04]  /*0520*/  ISETP.GT.AND.EX P0, PT, R3, UR4, PT, P0 ;  /* 0x0000000403007c0c */ /* 0x000fc8000bf04300 */
[----:B------:R-:W-:-:S13]  /*0530*/  ISETP.EQ.OR.EX P0, PT, R15, RZ, P0, P1 ;  /* 0x000000ff0f00720c */ /* 0x000fda0000702710 */
[----:B------:R-:W-:Y:S05]  /*0540*/  @P0 EXIT ;  /* 0x000000000000094d */ /* 0x000fea0003800000 */
[----:B0-----:R-:W2:Y:S01]  /*0550*/  LDG.E.U8 R12, desc[UR36][R8.64+0x3] ;  /* 0x00000324080c7981 */ /* 0x001ea2000c1e1100 */
[----:B------:R-:W-:Y:S02]  /*0560*/  IADD3 R18, P1, PT, R8, 0x3, RZ ;  /* 0x0000000308127810 */ /* 0x000fe40007f3e0ff */
[----:B--2---:R-:W-:-:S13]  /*0570*/  ISETP.NE.AND P0, PT, R12, 0x28, PT ;  /* 0x000000280c00780c */ /* 0x004fda0003f05270 */
[----:B------:R-:W-:Y:S05]  /*0580*/  @P0 EXIT ;  /* 0x000000000000094d */ /* 0x000fea0003800000 */
[----:B------:R-:W-:Y:S01]  /*0590*/  IADD3 R14, P0, PT, R17, 0x3, RZ ;  /* 0x00000003110e7810 */ /* 0x000fe20007f1e0ff */
[----:B------:R-:W-:Y:S01]  /*05a0*/  BSSY.RECONVERGENT B0, `(.L_x_9) ;  /* 0x0000019000007945 */ /* 0x000fe20003800200 */
[----:B------:R-:W-:Y:S02]  /*05b0*/  IMAD.X R13, RZ, RZ, R9, P1 ;  /* 0x000000ffff0d7224 */ /* 0x000fe400008e0609 */
[----:B------:R-:W-:Y:S02]  /*05c0*/  IMAD.MOV.U32 R12, RZ, RZ, 0x28 ;  /* 0x00000028ff0c7424 */ /* 0x000fe400078e00ff */
[----:B------:R-:W-:Y:S02]  /*05d0*/  IMAD.X R16, RZ, RZ, R15, P0 ;  /* 0x000000ffff107224 */ /* 0x000fe400000e060f */
[----:B------:R-:W-:Y:S02]  /*05e0*/  IMAD.MOV.U32 R19, RZ, RZ, R14 ;  /* 0x000000ffff137224 */ /* 0x000fe400078e000e */
[----:B------:R-:W-:-:S07]  /*05f0*/  IMAD.MOV.U32 R20, RZ, RZ, R16 ;  /* 0x000000ffff147224 */ /* 0x000fce00078e0010 */
.L_x_11:
[----:B------:R-:W-:Y:S01]  /*0600*/  LOP3.LUT R12, R12, 0xff, RZ, 0xc0, !PT ;  /* 0x000000ff0c0c7812 */ /* 0x000fe200078ec0ff */
[----:B------:R-:W-:Y:S02]  /*0610*/  IMAD.MOV.U32 R17, RZ, RZ, R19 ;  /* 0x000000ffff117224 */ /* 0x000fe400078e0013 */
[----:B------:R-:W-:Y:S01]  /*0620*/  IMAD.MOV.U32 R15, RZ, RZ, R20 ;  /* 0x000000ffff0f7224 */ /* 0x000fe200078e0014 */
[----:B------:R-:W-:Y:S01]  /*0630*/  ISETP.NE.AND P0, PT, R12, 0x2c, PT ;  /* 0x0000002c0c00780c */ /* 0x000fe20003f05270 */
[----:B------:R-:W-:-:S12]  /*0640*/  IMAD.MOV.U32 R12, RZ, RZ, R18 ;  /* 0x000000ffff0c7224 */ /* 0x000fd800078e0012 */
[----:B------:R-:W-:Y:S05]  /*0650*/  @!P0 BRA `(.L_x_10) ;  /* 0x0000000000348947 */ /* 0x000fea0003800000 */
[----:B------:R-:W-:-:S06]  /*0660*/  IMAD.MOV.U32 R12, RZ, RZ, R18 ;  /* 0x000000ffff0c7224 */ /* 0x000fcc00078e0012 */
[----:B------:R0:W2:Y:S01]  /*0670*/  LDG.E.U8 R12, desc[UR36][R12.64+0x1] ;  /* 0x000001240c0c7981 */ /* 0x0000a2000c1e1100 */
[----:B------:R-:W-:Y:S02]  /*0680*/  IADD3 R15, P1, PT, R18, 0x1, RZ ;  /* 0x00000001120f7810 */ /* 0x000fe40007f3e0ff */
[----:B------:R-:W-:-:S03]  /*0690*/  IADD3 R19, P2, PT, R19, 0x1, RZ ;  /* 0x0000000113137810 */ /* 0x000fc60007f5e0ff */
[----:B------:R-:W-:Y:S02]  /*06a0*/  IMAD.X R17, RZ, RZ, R13, P1 ;  /* 0x000000ffff117224 */ /* 0x000fe400008e060d */
[----:B------:R-:W-:Y:S02]  /*06b0*/  IMAD.X R20, RZ, RZ, R20, P2 ;  /* 0x000000ffff147224 */ /* 0x000fe400010e0614 */
[----:B------:R-:W-:Y:S02]  /*06c0*/  IMAD.MOV.U32 R18, RZ, RZ, R15 ;  /* 0x000000ffff127224 */ /* 0x000fe400078e000f */
[----:B0-----:R-:W-:Y:S01]  /*06d0*/  IMAD.MOV.U32 R13, RZ, RZ, R17 ;  /* 0x000000ffff0d7224 */ /* 0x001fe200078e0011 */
[----:B--2---:R-:W-:-:S13]  /*06e0*/  ISETP.NE.AND P0, PT, R12, RZ, PT ;  /* 0x000000ff0c00720c */ /* 0x004fda0003f05270 */
[----:B------:R-:W-:Y:S05]  /*06f0*/  @P0 BRA `(.L_x_11) ;  /* 0xfffffffc00c00947 */ /* 0x000fea000383ffff */
[----:B------:R-:W-:Y:S01]  /*0700*/  CS2R R12, SRZ ;  /* 0x00000000000c7805 */ /* 0x000fe2000001ff00 */
[----:B------:R-:W-:Y:S02]  /*0710*/  IMAD.MOV.U32 R17, RZ, RZ, RZ ;  /* 0x000000ffff117224 */ /* 0x000fe400078e00ff */
[----:B------:R-:W-:-:S07]  /*0720*/  IMAD.MOV.U32 R15, RZ, RZ, RZ ;  /* 0x000000ffff0f7224 */ /* 0x000fce00078e00ff */
.L_x_10:
[----:B------:R-:W-:Y:S05]  /*0730*/  BSYNC.RECONVERGENT B0 ;  /* 0x0000000000007941 */ /* 0x000fea0003800200 */
.L_x_9:
[----:B------:R-:W-:Y:S02]  /*0740*/  ISETP.NE.U32.AND P0, PT, R17, RZ, PT ;  /* 0x000000ff1100720c */ /* 0x000fe40003f05070 */
[----:B------:R-:W-:Y:S02]  /*0750*/  ISETP.NE.U32.AND P1, PT, R7, R4, PT ;  /* 0x000000040700720c */ /* 0x000fe40003f25070 */
[----:B------:R-:W-:-:S04]  /*0760*/  ISETP.NE.AND.EX P0, PT, R15, RZ, PT, P0 ;  /* 0x000000ff0f00720c */ /* 0x000fc80003f05300 */
[----:B------:R-:W-:-:S13]  /*0770*/  ISETP.NE.OR.EX P0, PT, R11, R5, !P0, P1 ;  /* 0x000000050b00720c */ /* 0x000fda0004705710 */
[----:B------:R-:W-:Y:S05]  /*0780*/  @P0 EXIT ;  /* 0x000000000000094d */ /* 0x000fea0003800000 */
[----:B------:R-:W0:Y:S01]  /*0790*/  LDCU UR5, c[0x0][0x388] ;  /* 0x00007100ff0577ac */ /* 0x000e220008000800 */
[----:B------:R-:W-:-:S04]  /*07a0*/  IADD3 R7, P1, PT, R17, -R4, RZ ;  /* 0x8000000411077210 */ /* 0x000fc80007f3e0ff */
[----:B0-----:R-:W-:Y:S01]  /*07b0*/  ISETP.GT.U32.AND P0, PT, R7, UR5, PT ;  /* 0x0000000507007c0c */ /* 0x001fe2000bf04070 */
[----:B------:R-:W-:-:S05]  /*07c0*/  IMAD.X R7, R15, 0x1, ~R5, P1 ;  /* 0x000000010f077824 */ /* 0x000fca00008e0e05 */
[----:B------:R-:W-:-:S13]  /*07d0*/  ISETP.GT.AND.EX P0, PT, R7, UR4, PT, P0 ;  /* 0x0000000407007c0c */ /* 0x000fda000bf04300 */
[----:B------:R-:W-:Y:S05]  /*07e0*/  @P0 EXIT ;  /* 0x000000000000094d */ /* 0x000fea0003800000 */
[----:B------:R-:W-:Y:S01]  /*07f0*/  LOP3.LUT R14, RZ, R14, RZ, 0x33, !PT ;  /* 0x0000000eff0e7212 */ /* 0x000fe200078e33ff */
[----:B------:R-:W-:Y:S01]  /*0800*/  BSSY.RECONVERGENT B0, `(.L_x_12) ;  /* 0x0000015000007945 */ /* 0x000fe20003800200 */
[----:B------:R-:W-:Y:S02]  /*0810*/  LOP3.LUT R16, RZ, R16, RZ, 0x33, !PT ;  /* 0x00000010ff107212 */ /* 0x000fe400078e33ff */
[----:B------:R-:W-:-:S05]  /*0820*/  IADD3 R14, P0, PT, R17, R14, RZ ;  /* 0x0000000e110e7210 */ /* 0x000fca0007f1e0ff */
[----:B------:R-:W-:Y:S01]  /*0830*/  IMAD.X R16, R15, 0x1, R16, P0 ;  /* 0x000000010f107824 */ /* 0x000fe200000e0610 */
[----:B------:R-:W-:-:S04]  /*0840*/  ISETP.NE.U32.AND P0, PT, R14, RZ, PT ;  /* 0x000000ff0e00720c */ /* 0x000fc80003f05070 */
[----:B------:R-:W-:-:S13]  /*0850*/  ISETP.NE.AND.EX P0, PT, R16, RZ, PT, P0 ;  /* 0x000000ff1000720c */ /* 0x000fda0003f05300 */
[----:B------:R-:W-:Y:S05]  /*0860*/  @!P0 BRA `(.L_x_13) ;  /* 0x0000000000388947 */ /* 0x000fea0003800000 */
[----:B------:R-:W-:Y:S02]  /*0870*/  IMAD.MOV.U32 R11, RZ, RZ, RZ ;  /* 0x000000ffff0b7224 */ /* 0x000fe400078e00ff */
[----:B------:R-:W-:-:S07]  /*0880*/  IMAD.MOV.U32 R21, RZ, RZ, RZ ;  /* 0x000000ffff157224 */ /* 0x000fce00078e00ff */
.L_x_14:
[----:B------:R-:W-:-:S05]  /*0890*/  IADD3 R18, P0, PT, R8, R11, RZ ;  /* 0x0000000b08127210 */ /* 0x000fca0007f1e0ff */
[----:B------:R-:W-:-:S05]  /*08a0*/  IMAD.X R19, R9, 0x1, R21, P0 ;  /* 0x0000000109137824 */ /* 0x000fca00000e0615 */
[----:B------:R-:W2:Y:S02]  /*08b0*/  LDG.E.U8 R18, desc[UR36][R18.64+0x4] ;  /* 0x0000042412127981 */ /* 0x000ea4000c1e1100 */
[----:B--2---:R-:W-:-:S13]  /*08c0*/  ISETP.NE.AND P0, PT, R18, RZ, PT ;  /* 0x000000ff1200720c */ /* 0x004fda0003f05270 */
[----:B------:R-:W-:Y:S05]  /*08d0*/  @!P0 BRA `(.L_x_13) ;  /* 0x00000000001c8947 */ /* 0x000fea0003800000 */
[C---:B------:R-:W-:Y:S01]  /*08e0*/  IMAD.IADD R7, R11.reuse, 0x1, R2 ;  /* 0x000000010b077824 */ /* 0x040fe200078e0202 */
[----:B------:R-:W-:-:S04]  /*08f0*/  IADD3 R11, P0, PT, R11, 0x1, RZ ;  /* 0x000000010b0b7810 */ /* 0x000fc80007f1e0ff */
[----:B------:R0:W-:Y:S01]  /*0900*/  STL.U8 [R7], R18 ;  /* 0x0000001207007387 */ /* 0x0001e20000100000 */
[----:B------:R-:W-:Y:S01]  /*0910*/  IMAD.X R21, RZ, RZ, R21, P0 ;  /* 0x000000ffff157224 */ /* 0x000fe200000e0615 */
[----:B------:R-:W-:-:S04]  /*0920*/  ISETP.NE.U32.AND P0, PT, R11, R14, PT ;  /* 0x0000000e0b00720c */ /* 0x000fc80003f05070 */
[----:B------:R-:W-:-:S13]  /*0930*/  ISETP.NE.AND.EX P0, PT, R21, R16, PT, P0 ;  /* 0x000000101500720c */ /* 0x000fda0003f05300 */
[----:B0-----:R-:W-:Y:S05]  /*0940*/  @P0 BRA `(.L_x_14) ;  /* 0xfffffffc00d00947 */ /* 0x001fea000383ffff */
.L_x_13:
[----:B------:R-:W-:Y:S05]  /*0950*/  BSYNC.RECONVERGENT B0 ;  /* 0x0000000000007941 */ /* 0x000fea0003800200 */
.L_x_12:
[----:B------:R-:W-:-:S05]  /*0960*/  IMAD.IADD R9, R14, 0x1, R2 ;  /* 0x000000010e097824 */ /* 0x000fca00078e0202 */
[----:B------:R0:W-:Y:S04]  /*0970*/  STL.U8 [R9], RZ ;  /* 0x000000ff09007387 */ /* 0x0001e80000100000 */
[----:B------:R-:W2:Y:S01]  /*0980*/  LDL.S8 R8, [R2] ;  /* 0x0000000002087983 */ /* 0x000ea20000100200 */
[----:B------:R-:W-:Y:S01]  /*0990*/  BSSY.RECONVERGENT B0, `(.L_x_15) ;  /* 0x000001a000007945 */ /* 0x000fe20003800200 */
[----:B------:R-:W-:Y:S02]  /*09a0*/  IMAD.MOV.U32 R7, RZ, RZ, RZ ;  /* 0x000000ffff077224 */ /* 0x000fe400078e00ff */
[----:B------:R-:W-:Y:S01]  /*09b0*/  IMAD.MOV.U32 R11, RZ, RZ, RZ ;  /* 0x000000ffff0b7224 */ /* 0x000fe200078e00ff */
[----:B--2---:R-:W-:-:S13]  /*09c0*/  ISETP.GE.AND P0, PT, R8, 0x30, PT ;  /* 0x000000300800780c */ /* 0x004fda0003f06270 */
[----:B0-----:R-:W-:Y:S05]  /*09d0*/  @!P0 BRA `(.L_x_16) ;  /* 0x0000000000548947 */ /* 0x001fea0003800000 */
[----:B------:R-:W-:Y:S01]  /*09e0*/  PRMT R9, R8, 0x7610, R9 ;  /* 0x0000761008097816 */ /* 0x000fe20000000009 */
[----:B------:R-:W-:Y:S02]  /*09f0*/  IMAD.MOV.U32 R7, RZ, RZ, RZ ;  /* 0x000000ffff077224 */ /* 0x000fe400078e00ff */
[----:B------:R-:W-:Y:S02]  /*0a00*/  IMAD.MOV.U32 R11, RZ, RZ, RZ ;  /* 0x000000ffff0b7224 */ /* 0x000fe400078e00ff */
[----:B------:R-:W-:-:S07]  /*0a10*/  IMAD.MOV.U32 R16, RZ, RZ, R2 ;  /* 0x000000ffff107224 */ /* 0x000fce00078e0002 */
.L_x_17:
[----:B------:R-:W-:-:S04]  /*0a20*/  LOP3.LUT R8, R9, 0xff, RZ, 0xc0, !PT ;  /* 0x000000ff09087812 */ /* 0x000fc800078ec0ff */
[----:B------:R-:W-:Y:S01]  /*0a30*/  ISETP.GT.U32.AND P0, PT, R8, 0x39, PT ;  /* 0x000000390800780c */ /* 0x000fe20003f04070 */
[----:B------:R-:W-:-:S12]  /*0a40*/  IMAD.MOV.U32 R8, RZ, RZ, 0x1 ;  /* 0x00000001ff087424 */ /* 0x000fd800078e00ff */
[----:B------:R-:W-:Y:S05]  /*0a50*/  @P0 BRA `(.L_x_16) ;  /* 0x0000000000340947 */ /* 0x000fea0003800000 */
[----:B------:R0:W2:Y:S01]  /*0a60*/  LDL.S8 R14, [R16+0x1] ;  /* 0x00000100100e7983 */ /* 0x0000a20000100200 */
[----:B------:R-:W-:Y:S01]  /*0a70*/  LOP3.LUT R8, R9, 0xff, RZ, 0xc0, !PT ;  /* 0x000000ff09087812 */ /* 0x000fe200078ec0ff */
[----:B------:R-:W-:Y:S02]  /*0a80*/  IMAD.MOV.U32 R9, RZ, RZ, RZ ;  /* 0x000000ffff097224 */ /* 0x000fe400078e00ff */
[----:B------:R-:W-:Y:S02]  /*0a90*/  IMAD R19, R11, 0xa, RZ ;  /* 0x0000000a0b137824 */ /* 0x000fe400078e02ff */
[----:B------:R-:W-:-:S04]  /*0aa0*/  IMAD.WIDE.U32 R8, R7, 0xa, R8 ;  /* 0x0000000a07087825 */ /* 0x000fc800078e0008 */
[----:B------:R-:W-:Y:S01]  /*0ab0*/  VIADD R11, R16, 0x1 ;  /* 0x00000001100b7836 */ /* 0x000fe20000000000 */
[----:B------:R-:W-:-:S03]  /*0ac0*/  IADD3 R7, P1, PT, R8, -0x30, RZ ;  /* 0xffffffd008077810 */ /* 0x000fc60007f3e0ff */
[----:B0-----:R-:W-:Y:S01]  /*0ad0*/  IMAD.MOV.U32 R16, RZ, RZ, R11 ;  /* 0x000000ffff107224 */ /* 0x001fe200078e000b */
[----:B------:R-:W-:Y:S02]  /*0ae0*/  IADD3.X R11, PT, PT, R9, -0x1, R19, P1, !PT ;  /* 0xffffffff090b7810 */ /* 0x000fe40000ffe413 */
[C---:B--2---:R-:W-:Y:S02]  /*0af0*/  ISETP.GT.AND P0, PT, R14.reuse, 0x2f, PT ;  /* 0x0000002f0e00780c */ /* 0x044fe40003f04270 */
[----:B------:R-:W-:-:S11]  /*0b00*/  PRMT R9, R14, 0x7610, R9 ;  /* 0x000076100e097816 */ /* 0x000fd60000000009 */
[----:B------:R-:W-:Y:S05]  /*0b10*/  @P0 BRA `(.L_x_17) ;  /* 0xfffffffc00c00947 */ /* 0x000fea000383ffff */
[----:B------:R-:W-:-:S07]  /*0b20*/  PRMT R8, R14, 0x7610, R8 ;  /* 0x000076100e087816 */ /* 0x000fce0000000008 */
.L_x_16:
[----:B------:R-:W-:Y:S05]  /*0b30*/  BSYNC.RECONVERGENT B0 ;  /* 0x0000000000007941 */ /* 0x000fea0003800200 */
.L_x_15:
[----:B------:R-:W-:-:S04]  /*0b40*/  PRMT R8, R8, 0x9910, RZ ;  /* 0x0000991008087816 */ /* 0x000fc800000000ff */
[----:B------:R-:W-:-:S13]  /*0b50*/  ISETP.NE.AND P0, PT, R8, RZ, PT ;  /* 0x000000ff0800720c */ /* 0x000fda0003f05270 */
[----:B------:R-:W-:Y:S05]  /*0b60*/  @P0 EXIT ;  /* 0x000000000000094d */ /* 0x000fea0003800000 */
[----:B------:R-:W2:Y:S01]  /*0b70*/  LDG.E.U8 R8, desc[UR36][R12.64] ;  /* 0x000000240c087981 */ /* 0x000ea2000c1e1100 */
[----:B------:R-:W-:Y:S01]  /*0b80*/  BSSY.RECONVERGENT B0, `(.L_x_18) ;  /* 0x0000015000007945 */ /* 0x000fe20003800200 */
[----:B------:R-:W-:Y:S02]  /*0b90*/  CS2R R18, SRZ ;  /* 0x0000000000127805 */ /* 0x000fe4000001ff00 */
[----:B--2---:R-:W-:-:S13]  /*0ba0*/  ISETP.NE.AND P0, PT, R8, RZ, PT ;  /* 0x000000ff0800720c */ /* 0x004fda0003f05270 */
[----:B------:R-:W-:Y:S05]  /*0bb0*/  @!P0 BRA `(.L_x_19) ;  /* 0x0000000000448947 */ /* 0x000fea0003800000 */
[----:B------:R-:W-:Y:S02]  /*0bc0*/  IMAD.MOV.U32 R18, RZ, RZ, R17 ;  /* 0x000000ffff127224 */ /* 0x000fe400078e0011 */
[----:B------:R-:W-:Y:S02]  /*0bd0*/  IMAD.MOV.U32 R19, RZ, RZ, R15 ;  /* 0x000000ffff137224 */ /* 0x000fe400078e000f */
[----:B------:R-:W-:Y:S02]  /*0be0*/  IMAD.MOV.U32 R14, RZ, RZ, R12 ;  /* 0x000000ffff0e7224 */ /* 0x000fe400078e000c */
[----:B------:R-:W-:-:S07]  /*0bf0*/  IMAD.MOV.U32 R16, RZ, RZ, R13 ;  /* 0x000000ffff107224 */ /* 0x000fce00078e000d */
.L_x_20:
[----:B------:R-:W-:-:S04]  /*0c00*/  PRMT R8, R8, 0x9910, RZ ;  /* 0x0000991008087816 */ /* 0x000fc800000000ff */
[----:B------:R-:W-:-:S13]  /*0c10*/  ISETP.NE.AND P0, PT, R8, 0x29, PT ;  /* 0x000000290800780c */ /* 0x000fda0003f05270 */
[----:B------:R-:W-:Y:S05]  /*0c20*/  @!P0 BRA `(.L_x_19) ;  /* 0x0000000000288947 */ /* 0x000fea0003800000 */
[----:B------:R-:W-:Y:S02]  /*0c30*/  IMAD.MOV.U32 R8, RZ, RZ, R14 ;  /* 0x000000ffff087224 */ /* 0x000fe400078e000e */
[----:B------:R-:W-:-:S05]  /*0c40*/  IMAD.MOV.U32 R9, RZ, RZ, R16 ;  /* 0x000000ffff097224 */ /* 0x000fca00078e0010 */
[----:B------:R-:W2:Y:S01]  /*0c50*/  LDG.E.U8 R8, desc[UR36][R8.64+0x1] ;  /* 0x0000012408087981 */ /* 0x000ea2000c1e1100 */
[----:B------:R-:W-:Y:S02]  /*0c60*/  IADD3 R14, P1, PT, R14, 0x1, RZ ;  /* 0x000000010e0e7810 */ /* 0x000fe40007f3e0ff */
[----:B------:R-:W-:-:S03]  /*0c70*/  IADD3 R18, P2, PT, R18, 0x1, RZ ;  /* 0x0000000112127810 */ /* 0x000fc60007f5e0ff */
[----:B------:R-:W-:Y:S02]  /*0c80*/  IMAD.X R16, RZ, RZ, R16, P1 ;  /* 0x000000ffff107224 */ /* 0x000fe400008e0610 */
[----:B------:R-:W-:Y:S01]  /*0c90*/  IMAD.X R19, RZ, RZ, R19, P2 ;  /* 0x000000ffff137224 */ /* 0x000fe200010e0613 */
[----:B--2---:R-:W-:-:S13]  /*0ca0*/  ISETP.NE.AND P0, PT, R8, RZ, PT ;  /* 0x000000ff0800720c */ /* 0x004fda0003f05270 */
[----:B------:R-:W-:Y:S05]  /*0cb0*/  @P0 BRA `(.L_x_20) ;  /* 0xfffffffc00d00947 */ /* 0x000fea000383ffff */
[----:B------:R-:W-:-:S07]  /*0cc0*/  CS2R R18, SRZ ;  /* 0x0000000000127805 */ /* 0x000fce000001ff00 */
.L_x_19:
[----:B------:R-:W-:Y:S05]  /*0cd0*/  BSYNC.RECONVERGENT B0 ;  /* 0x0000000000007941 */ /* 0x000fea0003800200 */
.L_x_18:
[----:B------:R-:W0:Y:S01]  /*0ce0*/  LDCU UR5, c[0x0][0x388] ;  /* 0x00007100ff0577ac */ /* 0x000e220008000800 */
[----:B------:R-:W-:-:S04]  /*0cf0*/  IADD3 R8, P1, PT, R18, -R4, RZ ;  /* 0x8000000412087210 */ /* 0x000fc80007f3e0ff */
[----:B0-----:R-:W-:Y:S01]  /*0d00*/  ISETP.GT.U32.AND P0, PT, R8, UR5, PT ;  /* 0x0000000508007c0c */ /* 0x001fe2000bf04070 */
[----:B------:R-:W-:Y:S01]  /*0d10*/  IMAD.X R8, R19, 0x1, ~R5, P1 ;  /* 0x0000000113087824 */ /* 0x000fe200008e0e05 */
[----:B------:R-:W-:-:S04]  /*0d20*/  ISETP.EQ.U32.AND P1, PT, R18, RZ, PT ;  /* 0x000000ff1200720c */ /* 0x000fc80003f22070 */
[----:B------:R-:W-:-:S04]  /*0d30*/  ISETP.GT.AND.EX P0, PT, R8, UR4, PT, P0 ;  /* 0x0000000408007c0c */ /* 0x000fc8000bf04300 */
[----:B------:R-:W-:-:S13]  /*0d40*/  ISETP.EQ.OR.EX P0, PT, R19, RZ, P0, P1 ;  /* 0x000000ff1300720c */ /* 0x000fda0000702710 */
        /* <DEDUP_REMOVED lines=9> */
[----:B------:R-:W-:-:S07]  /*0de0*/  CS2R R14, SRZ ;  /* 0x00000000000e7805 */ /* 0x000fce000001ff00 */
.L_x_23:
        /* <DEDUP_REMOVED lines=9> */
[----:B------:R-:W-:Y:S01]  /*0e80*/  ISETP.GE.U32.AND P0, PT, R9, R17, PT ;  /* 0x000000110900720c */ /* 0x000fe20003f06070 */
[----:B------:R-:W-:-:S03]  /*0e90*/  IMAD.MOV.U32 R15, RZ, RZ, R9 ;  /* 0x000000ffff0f7224 */ /* 0x000fc600078e0009 */
[----:B------:R-:W-:-:S13]  /*0ea0*/  ISETP.GE.U32.AND.EX P0, PT, R14, R19, PT, P0 ;  /* 0x000000130e00720c */ /* 0x000fda0003f06100 */
[----:B0-----:R-:W-:Y:S05]  /*0eb0*/  @!P0 BRA `(.L_x_23) ;  /* 0xfffffffc00cc8947 */ /* 0x001fea000383ffff */
.L_x_22:
[----:B------:R-:W-:Y:S05]  /*0ec0*/  BSYNC.RECONVERGENT B0 ;  /* 0x0000000000007941 */ /* 0x000fea0003800200 */
.L_x_21:
[----:B------:R-:W-:-:S05]  /*0ed0*/  IMAD.IADD R9, R17, 0x1, R2 ;  /* 0x0000000111097824 */ /* 0x000fca00078e0202 */
[----:B------:R0:W-:Y:S04]  /*0ee0*/  STL.U8 [R9], RZ ;  /* 0x000000ff09007387 */ /* 0x0001e80000100000 */
[----:B------:R-:W2:Y:S01]  /*0ef0*/  LDL.S8 R8, [R2] ;  /* 0x0000000002087983 */ /* 0x000ea20000100200 */
[----:B------:R-:W-:Y:S01]  /*0f00*/  BSSY.RECONVERGENT B0, `(.L_x_24) ;  /* 0x0000016000007945 */ /* 0x000fe20003800200 */
[----:B------:R-:W-:Y:S02]  /*0f10*/  CS2R R12, SRZ ;  /* 0x00000000000c7805 */ /* 0x000fe4000001ff00 */
[----:B--2---:R-:W-:-:S13]  /*0f20*/  ISETP.GE.AND P0, PT, R8, 0x30, PT ;  /* 0x000000300800780c */ /* 0x004fda0003f06270 */
[----:B0-----:R-:W-:Y:S05]  /*0f30*/  @!P0 BRA `(.L_x_25) ;  /* 0x0000000000488947 */ /* 0x001fea0003800000 */
[----:B------:R-:W-:Y:S02]  /*0f40*/  PRMT R9, R8, 0x7610, R9 ;  /* 0x0000761008097816 */ /* 0x000fe40000000009 */
[----:B------:R-:W-:-:S07]  /*0f50*/  CS2R R12, SRZ ;  /* 0x00000000000c7805 */ /* 0x000fce000001ff00 */
.L_x_26:
        /* <DEDUP_REMOVED lines=9> */
[----:B0-----:R-:W-:Y:S01]  /*0ff0*/  VIADD R2, R2, 0x1 ;  /* 0x0000000102027836 */ /* 0x001fe20000000000 */
[----:B------:R-:W-:-:S04]  /*1000*/  IADD3 R12, P1, PT, R8, -0x30, RZ ;  /* 0xffffffd0080c7810 */ /* 0x000fc80007f3e0ff */
[----:B------:R-:W-:Y:S02]  /*1010*/  IADD3.X R13, PT, PT, R9, -0x1, R13, P1, !PT ;  /* 0xffffffff090d7810 */ /* 0x000fe40000ffe40d */
[C---:B--2---:R-:W-:Y:S02]  /*1020*/  ISETP.GT.AND P0, PT, R14.reuse, 0x2f, PT ;  /* 0x0000002f0e00780c */ /* 0x044fe40003f04270 */
[----:B------:R-:W-:-:S11]  /*1030*/  PRMT R9, R14, 0x7610, R9 ;  /* 0x000076100e097816 */ /* 0x000fd60000000009 */
[----:B------:R-:W-:Y:S05]  /*1040*/  @P0 BRA `(.L_x_26) ;  /* 0xfffffffc00c40947 */ /* 0x000fea000383ffff */
[----:B------:R-:W-:-:S07]  /*1050*/  PRMT R8, R14, 0x7610, R8 ;  /* 0x000076100e087816 */ /* 0x000fce0000000008 */
.L_x_25:
[----:B------:R-:W-:Y:S05]  /*1060*/  BSYNC.RECONVERGENT B0 ;  /* 0x0000000000007941 */ /* 0x000fea0003800200 */
.L_x_24:
[----:B------:R-:W-:-:S04]  /*1070*/  PRMT R2, R8, 0x9910, RZ ;  /* 0x0000991008027816 */ /* 0x000fc800000000ff */
[----:B------:R-:W-:-:S13]  /*1080*/  ISETP.NE.AND P0, PT, R2, RZ, PT ;  /* 0x000000ff0200720c */ /* 0x000fda0003f05270 */
[----:B------:R-:W-:Y:S05]  /*1090*/  @P0 EXIT ;  /* 0x000000000000094d */ /* 0x000fea0003800000 */
[-C--:B------:R-:W-:Y:S01]  /*10a0*/  IMAD R2, R13, R7.reuse, RZ ;  /* 0x000000070d027224 */ /* 0x080fe200078e02ff */
[----:B------:R-:W-:Y:S01]  /*10b0*/  BSSY.RECONVERGENT B6, `(.L_x_27) ;  /* 0x000001a000067945 */ /* 0x000fe20003800200 */
[----:B------:R-:W-:-:S04]  /*10c0*/  IMAD.WIDE.U32 R16, R12, R7, RZ ;  /* 0x000000070c107225 */ /* 0x000fc800078e00ff */
[----:B------:R-:W-:Y:S01]  /*10d0*/  IMAD R9, R11, R12, R2 ;  /* 0x0000000c0b097224 */ /* 0x000fe200078e0202 */
[----:B------:R-:W-:-:S03]  /*10e0*/  ISETP.GE.U32.AND P0, PT, R16, 0x1, PT ;  /* 0x000000011000780c */ /* 0x000fc60003f06070 */
[----:B------:R-:W-:-:S05]  /*10f0*/  IMAD.IADD R15, R17, 0x1, R9 ;  /* 0x00000001110f7824 */ /* 0x000fca00078e0209 */
[----:B------:R-:W-:-:S13]  /*1100*/  ISETP.GE.AND.EX P0, PT, R15, RZ, PT, P0 ;  /* 0x000000ff0f00720c */ /* 0x000fda0003f06300 */
[----:B------:R-:W-:Y:S05]  /*1110*/  @!P0 BRA `(.L_x_28) ;  /* 0x00000000004c8947 */ /* 0x000fea0003800000 */
[----:B------:R-:W-:Y:S01]  /*1120*/  IMAD.MOV.U32 R8, RZ, RZ, R10 ;  /* 0x000000ffff087224 */ /* 0x000fe200078e000a */
[----:B------:R-:W-:Y:S01]  /*1130*/  MOV R2, 0x150 ;  /* 0x0000015000027802 */ /* 0x000fe20000000f00 */
[----:B------:R-:W-:Y:S01]  /*1140*/  IMAD.MOV.U32 R9, RZ, RZ, R3 ;  /* 0x000000ffff097224 */ /* 0x000fe200078e0003 */
[----:B------:R-:W-:Y:S01]  /*1150*/  STL [R1+0x10], R0 ;  /* 0x0000100001007387 */ /* 0x000fe20000100800 */
[----:B------:R-:W-:Y:S01]  /*1160*/  IMAD.MOV.U32 R10, RZ, RZ, R7 ;  /* 0x000000ffff0a7224 */ /* 0x000fe200078e0007 */
[----:B------:R-:W0:Y:S01]  /*1170*/  LDCU.64 UR4, c[0x4][0x148] ;  /* 0x01002900ff0477ac */ /* 0x000e220008000a00 */
[----:B------:R-:W-:Y:S01]  /*1180*/  IMAD.MOV.U32 R14, RZ, RZ, R16 ;  /* 0x000000ffff0e7224 */ /* 0x000fe200078e0010 */
[----:B------:R-:W1:Y:S01]  /*1190*/  LDC.64 R2, c[0x4][R2] ;  /* 0x0100000002027b82 */ /* 0x000e620000000a00 */
[----:B------:R-:W-:Y:S01]  /*11a0*/  IADD3 R6, P0, P1, R1, 0x10, R6 ;  /* 0x0000001001067810 */ /* 0x000fe2000791e006 */
[----:B------:R2:W-:Y:S03]  /*11b0*/  STL.128 [R1+0x20], R8 ;  /* 0x0000200801007387 */ /* 0x0005e60000100c00 */
[----:B------:R-:W-:Y:S01]  /*11c0*/  IADD3.X R7, PT, PT, RZ, UR38, RZ, P0, P1 ;  /* 0x00000026ff077c10 */ /* 0x000fe200087e24ff */
[----:B------:R3:W-:Y:S01]  /*11d0*/  STL.128 [R1+0x30], R12 ;  /* 0x0000300c01007387 */ /* 0x0007e20000100c00 */
[----:B--2---:R-:W-:-:S02]  /*11e0*/  IMAD.MOV.U32 R8, RZ, RZ, R4 ;  /* 0x000000ffff087224 */ /* 0x004fc400078e0004 */
[----:B------:R-:W-:Y:S02]  /*11f0*/  IMAD.MOV.U32 R9, RZ, RZ, R5 ;  /* 0x000000ffff097224 */ /* 0x000fe400078e0005 */
[----:B0-----:R-:W-:Y:S02]  /*1200*/  IMAD.U32 R4, RZ, RZ, UR4 ;  /* 0x00000004ff047e24 */ /* 0x001fe4000f8e00ff */
[----:B------:R-:W-:Y:S01]  /*1210*/  IMAD.U32 R5, RZ, RZ, UR5 ;  /* 0x00000005ff057e24 */ /* 0x000fe2000f8e00ff */
[----:B------:R3:W-:Y:S06]  /*1220*/  STL.64 [R1+0x18], R8 ;  /* 0x0000180801007387 */ /* 0x0007ec0000100a00 */
[----:B------:R-:W-:-:S07]  /*1230*/  LEPC R20, `(.L_x_28) ;  /* 0x000000001014794e */ /* 0x000fce0000000000 */
[----:B-1-3--:R-:W-:Y:S05]  /*1240*/  CALL.ABS.NOINC R2 ;  /* 0x0000000002007343 */ /* 0x00afea0003c00000 */
.L_x_28:
[----:B------:R-:W-:Y:S05]  /*1250*/  BSYNC.RECONVERGENT B6 ;  /* 0x0000000000067941 */ /* 0x000fea0003800200 */
.L_x_27:
[----:B------:R-:W0:Y:S01]  /*1260*/  S2R R0, SR_LANEID ;  /* 0x0000000000007919 */ /* 0x000e220000000000 */
[----:B------:R-:W1:Y:S08]  /*1270*/  REDUX.SUM UR5, R16 ;  /* 0x00000000100573c4 */ /* 0x000e70000000c000 */
[----:B------:R-:W2:Y:S01]  /*1280*/  LDC.64 R2, c[0x0][0x390] ;  /* 0x0000e400ff027b82 */ /* 0x000ea20000000a00 */
[----:B------:R-:W-:-:S02]  /*1290*/  VOTEU.ANY UR4, UPT, PT ;  /* 0x0000000000047886 */ /* 0x000fc400038e0100 */
[----:B------:R-:W-:Y:S01]  /*12a0*/  UFLO.U32 UR4, UR4 ;  /* 0x00000004000472bd */ /* 0x000fe200080e0000 */
[----:B-1----:R-:W-:-:S05]  /*12b0*/  IMAD.U32 R5, RZ, RZ, UR5 ;  /* 0x00000005ff057e24 */ /* 0x002fca000f8e00ff */
[----:B0-----:R-:W-:-:S13]  /*12c0*/  ISETP.EQ.U32.AND P0, PT, R0, UR4, PT ;  /* 0x0000000400007c0c */ /* 0x001fda000bf02070 */
[----:B--2---:R-:W-:Y:S01]  /*12d0*/  @P0 REDG.E.ADD.STRONG.GPU desc[UR36][R2.64], R5 ;  /* 0x000000050200098e */ /* 0x004fe2000c12e124 */
[----:B------:R-:W-:Y:S05]  /*12e0*/  EXIT ;  /* 0x000000000000794d */ /* 0x000fea0003800000 */
.L_x_29:
        /* <DEDUP_REMOVED lines=9> */
.L_x_31:


//--------------------- .nv.global.init           --------------------------
	.section	.nv.global.init,"aw",@progbits
.nv.global.init:
	.type		$str,@object
	.size		$str,($str$3 - $str)
$str:
        /*0000*/ 	.byte	0x6d, 0x75, 0x6c, 0x00
	.type		$str$3,@object
	.size		$str$3,(.L_41 - $str$3)
$str$3:
        /*0004*/ 	.byte	0x54, 0x68, 0x72, 0x65, 0x61, 0x64, 0x20, 0x25, 0x6c, 0x64, 0x2c, 0x20, 0x63, 0x6f, 0x6d, 0x6d
        /*0014*/ 	.byte	0x61, 0x6e, 0x64, 0x3a, 0x20, 0x7b, 0x25, 0x2e, 0x31, 0x32, 0x73, 0x7d, 0x20, 0x6d, 0x75, 0x6c
        /*0024*/ 	.byte	0x5f, 0x70, 0x6f, 0x73, 0x20, 0x7b, 0x25, 0x64, 0x7d, 0x20, 0x66, 0x6f, 0x75, 0x6e, 0x64, 0x20
        /*0034*/ 	.byte	0x65, 0x71, 0x75, 0x61, 0x74, 0x69, 0x6f, 0x6e, 0x20, 0x6d, 0x75, 0x6c, 0x28, 0x25, 0x6c, 0x64
        /*0044*/ 	.byte	0x2c, 0x20, 0x25, 0x6c, 0x64, 0x29, 0x3d, 0x25, 0x6c, 0x64, 0x20, 0x0a, 0x00
.L_41:


//--------------------- .nv.shared.reserved.0     --------------------------
	.section	.nv.shared.reserved.0,"aw",@nobits
	.weak		__nv_reservedSMEM_offset_0_alias
	.size		__nv_reservedSMEM_offset_0_alias, 0, 64
	.other		__nv_reservedSMEM_offset_0_alias,@"STO_CUDA_RESERVED_SHARED STV_DEFAULT"
__nv_reservedSMEM_offset_0_alias:
	.zero		0
	.zero		64


//--------------------- .nv.global                --------------------------
	.section	.nv.global,"aw",@nobits
.nv.global:
	.type		_ZN34_INTERNAL_7621052d_4_k_cu_55c4583f6thrust24THRUST_300001_SM_1000_NS12placeholders2_5E,@object
	.size		_ZN34_INTERNAL_7621052d_4_k_cu_55c4583f6thrust24THRUST_300001_SM_1000_NS12placeholders2_5E,(_ZN34_INTERNAL_7621052d_4_k_cu_55c4583f4cuda3std3__45__cpo6cbeginE - _ZN34_INTERNAL_7621052d_4_k_cu_55c4583f6thrust24THRUST_300001_SM_1000_NS12placeholders2_5E)
_ZN34_INTERNAL_7621052d_4_k_cu_55c4583f6thrust24THRUST_300001_SM_1000_NS12placeholders2_5E:
	.zero		1
	.type		_ZN34_INTERNAL_7621052d_4_k_cu_55c4583f4cuda3std3__45__cpo6cbeginE,@object
	.size		_ZN34_INTERNAL_7621052d_4_k_cu_55c4583f4cuda3std3__45__cpo6cbeginE,(_ZN34_INTERNAL_7621052d_4_k_cu_55c4583f4cuda3std6ranges3__45__cpo6cbeginE - _ZN34_INTERNAL_7621052d_4_k_cu_55c4583f4cuda3std3__45__cpo6cbeginE)
_ZN34_INTERNAL_7621052d_4_k_cu_55c4583f4cuda3std3__45__cpo6cbeginE:
	.zero		1
	.type		_ZN34_INTERNAL_7621052d_4_k_cu_55c4583f4cuda3std6ranges3__45__cpo6cbeginE,@object
	.size		_ZN34_INTERNAL_7621052d_4_k_cu_55c4583f4cuda3std6ranges3__45__cpo6cbeginE,(_ZN34_INTERNAL_7621052d_4_k_cu_55c4583f4cuda3std3__48in_placeE - _ZN34_INTERNAL_7621052d_4_k_cu_55c4583f4cuda3std6ranges3__45__cpo6cbeginE)
_ZN34_INTERNAL_7621052d_4_k_cu_55c4583f4cuda3std6ranges3__45__cpo6cbeginE:
	.zero		1
	.type		_ZN34_INTERNAL_7621052d_4_k_cu_55c4583f4cuda3std3__48in_placeE,@object
	.size		_ZN34_INTERNAL_7621052d_4_k_cu_55c4583f4cuda3std3__48in_placeE,(_ZN34_INTERNAL_7621052d_4_k_cu_55c4583f4cuda3std6ranges3__45__cpo4sizeE - _ZN34_INTERNAL_7621052d_4_k_cu_55c4583f4cuda3std3__48in_placeE)
_ZN34_INTERNAL_7621052d_4_k_cu_55c4583f4cuda3std3__48in_placeE:
	.zero		1
	.type		_ZN34_INTERNAL_7621052d_4_k_cu_55c4583f4cuda3std6ranges3__45__cpo4sizeE,@object
	.size		_ZN34_INTERNAL_7621052d_4_k_cu_55c4583f4cuda3std6ranges3__45__cpo4sizeE,(_ZN34_INTERNAL_7621052d_4_k_cu_55c4583f6thrust24THRUST_300001_SM_1000_NS12placeholders2_9E - _ZN34_INTERNAL_7621052d_4_k_cu_55c4583f4cuda3std6ranges3__45__cpo4sizeE)
_ZN34_INTERNAL_7621052d_4_k_cu_55c4583f4cuda3std6ranges3__45__cpo4sizeE:
	.zero		1
	.type		_ZN34_INTERNAL_7621052d_4_k_cu_55c4583f6thrust24THRUST_300001_SM_1000_NS12placeholders2_9E,@object
	.size		_ZN34_INTERNAL_7621052d_4_k_cu_55c4583f6thrust24THRUST_300001_SM_1000_NS12placeholders2_9E,(_ZN34_INTERNAL_7621052d_4_k_cu_55c4583f4cuda3std3__45__cpo7crbeginE - _ZN34_INTERNAL_7621052d_4_k_cu_55c4583f6thrust24THRUST_300001_SM_1000_NS12placeholders2_9E)
_ZN34_INTERNAL_7621052d_4_k_cu_55c4583f6thrust24THRUST_300001_SM_1000_NS12placeholders2_9E:
	.zero		1
	.type		_ZN34_INTERNAL_7621052d_4_k_cu_55c4583f4cuda3std3__45__cpo7crbeginE,@object
	.size		_ZN34_INTERNAL_7621052d_4_k_cu_55c4583f4cuda3std3__45__cpo7crbeginE,(_ZN34_INTERNAL_7621052d_4_k_cu_55c4583f4cuda3std6ranges3__45__cpo4nextE - _ZN34_INTERNAL_7621052d_4_k_cu_55c4583f4cuda3std3__45__cpo7crbeginE)
_ZN34_INTERNAL_7621052d_4_k_cu_55c4583f4cuda3std3__45__cpo7crbeginE:
	.zero		1
	.type		_ZN34_INTERNAL_7621052d_4_k_cu_55c4583f4cuda3std6ranges3__45__cpo4nextE,@object
	.size		_ZN34_INTERNAL_7621052d_4_k_cu_55c4583f4cuda3std6ranges3__45__cpo4nextE,(_ZN34_INTERNAL_7621052d_4_k_cu_55c4583f4cuda3std6ranges3__45__cpo4swapE - _ZN34_INTERNAL_7621052d_4_k_cu_55c4583f4cuda3std6ranges3__45__cpo4nextE)
_ZN34_INTERNAL_7621052d_4_k_cu_55c4583f4cuda3std6ranges3__45__cpo4nextE:
	.zero		1
	.type		_ZN34_INTERNAL_7621052d_4_k_cu_55c4583f4cuda3std6ranges3__45__cpo4swapE,@object
	.size		_ZN34_INTERNAL_7621052d_4_k_cu_55c4583f4cuda3std6ranges3__45__cpo4swapE,(_ZN34_INTERNAL_7621052d_4_k_cu_55c4583f6thrust24THRUST_300001_SM_1000_NS12placeholders2_1E - _ZN34_INTERNAL_7621052d_4_k_cu_55c4583f4cuda3std6ranges3__45__cpo4swapE)
_ZN34_INTERNAL_7621052d_4_k_cu_55c4583f4cuda3std6ranges3__45__cpo4swapE:
	.zero		1
	.type		_ZN34_INTERNAL_7621052d_4_k_cu_55c4583f6thrust24THRUST_300001_SM_1000_NS12placeholders2_1E,@object
	.size		_ZN34_INTERNAL_7621052d_4_k_cu_55c4583f6thrust24THRUST_300001_SM_1000_NS12placeholders2_1E,(_ZN34_INTERNAL_7621052d_4_k_cu_55c4583f6thrust24THRUST_300001_SM_1000_NS12placeholders2_3E - _ZN34_INTERNAL_7621052d_4_k_cu_55c4583f6thrust24THRUST_300001_SM_1000_NS12placeholders2_1E)
_ZN34_INTERNAL_7621052d_4_k_cu_55c4583f6thrust24THRUST_300001_SM_1000_NS12placeholders2_1E:
	.zero		1
	.type		_ZN34_INTERNAL_7621052d_4_k_cu_55c4583f6thrust24THRUST_300001_SM_1000_NS12placeholders2_3E,@object
	.size		_ZN34_INTERNAL_7621052d_4_k_cu_55c4583f6thrust24THRUST_300001_SM_1000_NS12placeholders2_3E,(_ZN34_INTERNAL_7621052d_4_k_cu_55c4583f4cuda3std3__45__cpo5beginE - _ZN34_INTERNAL_7621052d_4_k_cu_55c4583f6thrust24THRUST_300001_SM_1000_NS12placeholders2_3E)
_ZN34_INTERNAL_7621052d_4_k_cu_55c4583f6thrust24THRUST_300001_SM_1000_NS12placeholders2_3E:
	.zero		1
	.type		_ZN34_INTERNAL_7621052d_4_k_cu_55c4583f4cuda3std3__45__cpo5beginE,@object
	.size		_ZN34_INTERNAL_7621052d_4_k_cu_55c4583f4cuda3std3__45__cpo5beginE,(_ZN34_INTERNAL_7621052d_4_k_cu_55c4583f4cuda3std6ranges3__45__cpo5beginE - _ZN34_INTERNAL_7621052d_4_k_cu_55c4583f4cuda3std3__45__cpo5beginE)
_ZN34_INTERNAL_7621052d_4_k_cu_55c4583f4cuda3std3__45__cpo5beginE:
	.zero		1
	.type		_ZN34_INTERNAL_7621052d_4_k_cu_55c4583f4cuda3std6ranges3__45__cpo5beginE,@object
	.size		_ZN34_INTERNAL_7621052d_4_k_cu_55c4583f4cuda3std6ranges3__45__cpo5beginE,(_ZN34_INTERNAL_7621052d_4_k_cu_55c4583f4cuda3std3__436_GLOBAL__N__7621052d_4_k_cu_55c4583f6ignoreE - _ZN34_INTERNAL_7621052d_4_k_cu_55c4583f4cuda3std6ranges3__45__cpo5beginE)
_ZN34_INTERNAL_7621052d_4_k_cu_55c4583f4cuda3std6ranges3__45__cpo5beginE:
	.zero		1
	.type		_ZN34_INTERNAL_7621052d_4_k_cu_55c4583f4cuda3std3__436_GLOBAL__N__7621052d_4_k_cu_55c4583f6ignoreE,@object
	.size		_ZN34_INTERNAL_7621052d_4_k_cu_55c4583f4cuda3std3__436_GLOBAL__N__7621052d_4_k_cu_55c4583f6ignoreE,(_ZN34_INTERNAL_7621052d_4_k_cu_55c4583f4cuda3std6ranges3__45__cpo4dataE - _ZN34_INTERNAL_7621052d_4_k_cu_55c4583f4cuda3std3__436_GLOBAL__N__7621052d_4_k_cu_55c4583f6ignoreE)
_ZN34_INTERNAL_7621052d_4_k_cu_55c4583f4cuda3std3__436_GLOBAL__N__7621052d_4_k_cu_55c4583f6ignoreE:
	.zero		1
	.type		_ZN34_INTERNAL_7621052d_4_k_cu_55c4583f4cuda3std6ranges3__45__cpo4dataE,@object
	.size		_ZN34_INTERNAL_7621052d_4_k_cu_55c4583f4cuda3std6ranges3__45__cpo4dataE,(_ZN34_INTERNAL_7621052d_4_k_cu_55c4583f6thrust24THRUST_300001_SM_1000_NS12placeholders2_7E - _ZN34_INTERNAL_7621052d_4_k_cu_55c4583f4cuda3std6ranges3__45__cpo4dataE)
_ZN34_INTERNAL_7621052d_4_k_cu_55c4583f4cuda3std6ranges3__45__cpo4dataE:
	.zero		1
	.type		_ZN34_INTERNAL_7621052d_4_k_cu_55c4583f6thrust24THRUST_300001_SM_1000_NS12placeholders2_7E,@object
	.size		_ZN34_INTERNAL_7621052d_4_k_cu_55c4583f6thrust24THRUST_300001_SM_1000_NS12placeholders2_7E,(_ZN34_INTERNAL_7621052d_4_k_cu_55c4583f4cuda3std3__45__cpo6rbeginE - _ZN34_INTERNAL_7621052d_4_k_cu_55c4583f6thrust24THRUST_300001_SM_1000_NS12placeholders2_7E)
_ZN34_INTERNAL_7621052d_4_k_cu_55c4583f6thrust24THRUST_300001_SM_1000_NS12placeholders2_7E:
	.zero		1
	.type		_ZN34_INTERNAL_7621052d_4_k_cu_55c4583f4cuda3std3__45__cpo6rbeginE,@object
	.size		_ZN34_INTERNAL_7621052d_4_k_cu_55c4583f4cuda3std3__45__cpo6rbeginE,(_ZN34_INTERNAL_7621052d_4_k_cu_55c4583f4cuda3std6ranges3__45__cpo7advanceE - _ZN34_INTERNAL_7621052d_4_k_cu_55c4583f4cuda3std3__45__cpo6rbeginE)
_ZN34_INTERNAL_7621052d_4_k_cu_55c4583f4cuda3std3__45__cpo6rbeginE:
	.zero		1
	.type		_ZN34_INTERNAL_7621052d_4_k_cu_55c4583f4cuda3std6ranges3__45__cpo7advanceE,@object
	.size		_ZN34_INTERNAL_7621052d_4_k_cu_55c4583f4cuda3std6ranges3__45__cpo7advanceE,(_ZN34_INTERNAL_7621052d_4_k_cu_55c4583f4cuda3std3__47nulloptE - _ZN34_INTERNAL_7621052d_4_k_cu_55c4583f4cuda3std6ranges3__45__cpo7advanceE)
_ZN34_INTERNAL_7621052d_4_k_cu_55c4583f4cuda3std6ranges3__45__cpo7advanceE:
	.zero		1
	.type		_ZN34_INTERNAL_7621052d_4_k_cu_55c4583f4cuda3std3__47nulloptE,@object
	.size		_ZN34_INTERNAL_7621052d_4_k_cu_55c4583f4cuda3std3__47nulloptE,(_ZN34_INTERNAL_7621052d_4_k_cu_55c4583f4cuda3std6ranges3__45__cpo8distanceE - _ZN34_INTERNAL_7621052d_4_k_cu_55c4583f4cuda3std3__47nulloptE)
_ZN34_INTERNAL_7621052d_4_k_cu_55c4583f4cuda3std3__47nulloptE:
	.zero		1
	.type		_ZN34_INTERNAL_7621052d_4_k_cu_55c4583f4cuda3std6ranges3__45__cpo8distanceE,@object
	.size		_ZN34_INTERNAL_7621052d_4_k_cu_55c4583f4cuda3std6ranges3__45__cpo8distanceE,(_ZN34_INTERNAL_7621052d_4_k_cu_55c4583f6thrust24THRUST_300001_SM_1000_NS12placeholders2_6E - _ZN34_INTERNAL_7621052d_4_k_cu_55c4583f4cuda3std6ranges3__45__cpo8distanceE)
_ZN34_INTERNAL_7621052d_4_k_cu_55c4583f4cuda3std6ranges3__45__cpo8distanceE:
	.zero		1
	.type		_ZN34_INTERNAL_7621052d_4_k_cu_55c4583f6thrust24THRUST_300001_SM_1000_NS12placeholders2_6E,@object
	.size		_ZN34_INTERNAL_7621052d_4_k_cu_55c4583f6thrust24THRUST_300001_SM_1000_NS12placeholders2_6E,(_ZN34_INTERNAL_7621052d_4_k_cu_55c4583f4cuda3std3__45__cpo4cendE - _ZN34_INTERNAL_7621052d_4_k_cu_55c4583f6thrust24THRUST_300001_SM_1000_NS12placeholders2_6E)
_ZN34_INTERNAL_7621052d_4_k_cu_55c4583f6thrust24THRUST_300001_SM_1000_NS12placeholders2_6E:
	.zero		1
	.type		_ZN34_INTERNAL_7621052d_4_k_cu_55c4583f4cuda3std3__45__cpo4cendE,@object
	.size		_ZN34_INTERNAL_7621052d_4_k_cu_55c4583f4cuda3std3__45__cpo4cendE,(_ZN34_INTERNAL_7621052d_4_k_cu_55c4583f4cuda3std6ranges3__45__cpo4cendE - _ZN34_INTERNAL_7621052d_4_k_cu_55c4583f4cuda3std3__45__cpo4cendE)
_ZN34_INTERNAL_7621052d_4_k_cu_55c4583f4cuda3std3__45__cpo4cendE:
	.zero		1
	.type		_ZN34_INTERNAL_7621052d_4_k_cu_55c4583f4cuda3std6ranges3__45__cpo4cendE,@object
	.size		_ZN34_INTERNAL_7621052d_4_k_cu_55c4583f4cuda3std6ranges3__45__cpo4cendE,(_ZN34_INTERNAL_7621052d_4_k_cu_55c4583f4cuda3std3__420unreachable_sentinelE - _ZN34_INTERNAL_7621052d_4_k_cu_55c4583f4cuda3std6ranges3__45__cpo4cendE)
_ZN34_INTERNAL_7621052d_4_k_cu_55c4583f4cuda3std6ranges3__45__cpo4cendE:
	.zero		1
	.type		_ZN34_INTERNAL_7621052d_4_k_cu_55c4583f4cuda3std3__420unreachable_sentinelE,@object
	.size		_ZN34_INTERNAL_7621052d_4_k_cu_55c4583f4cuda3std3__420unreachable_sentinelE,(_ZN34_INTERNAL_7621052d_4_k_cu_55c4583f4cuda3std6ranges3__45__cpo5ssizeE - _ZN34_INTERNAL_7621052d_4_k_cu_55c4583f4cuda3std3__420unreachable_sentinelE)
_ZN34_INTERNAL_7621052d_4_k_cu_55c4583f4cuda3std3__420unreachable_sentinelE:
	.zero		1
	.type		_ZN34_INTERNAL_7621052d_4_k_cu_55c4583f4cuda3std6ranges3__45__cpo5ssizeE,@object
	.size		_ZN34_INTERNAL_7621052d_4_k_cu_55c4583f4cuda3std6ranges3__45__cpo5ssizeE,(_ZN34_INTERNAL_7621052d_4_k_cu_55c4583f6thrust24THRUST_300001_SM_1000_NS12placeholders3_10E - _ZN34_INTERNAL_7621052d_4_k_cu_55c4583f4cuda3std6ranges3__45__cpo5ssizeE)
_ZN34_INTERNAL_7621052d_4_k_cu_55c4583f4cuda3std6ranges3__45__cpo5ssizeE:
	.zero		1
	.type		_ZN34_INTERNAL_7621052d_4_k_cu_55c4583f6thrust24THRUST_300001_SM_1000_NS12placeholders3_10E,@object
	.size		_ZN34_INTERNAL_7621052d_4_k_cu_55c4583f6thrust24THRUST_300001_SM_1000_NS12placeholders3_10E,(_ZN34_INTERNAL_7621052d_4_k_cu_55c4583f4cuda3std3__45__cpo5crendE - _ZN34_INTERNAL_7621052d_4_k_cu_55c4583f6thrust24THRUST_300001_SM_1000_NS12placeholders3_10E)
_ZN34_INTERNAL_7621052d_4_k_cu_55c4583f6thrust24THRUST_300001_SM_1000_NS12placeholders3_10E:
	.zero		1
	.type		_ZN34_INTERNAL_7621052d_4_k_cu_55c4583f4cuda3std3__45__cpo5crendE,@object
	.size		_ZN34_INTERNAL_7621052d_4_k_cu_55c4583f4cuda3std3__45__cpo5crendE,(_ZN34_INTERNAL_7621052d_4_k_cu_55c4583f4cuda3std6ranges3__45__cpo4prevE - _ZN34_INTERNAL_7621052d_4_k_cu_55c4583f4cuda3std3__45__cpo5crendE)
_ZN34_INTERNAL_7621052d_4_k_cu_55c4583f4cuda3std3__45__cpo5crendE:
	.zero		1
	.type		_ZN34_INTERNAL_7621052d_4_k_cu_55c4583f4cuda3std6ranges3__45__cpo4prevE,@object
	.size		_ZN34_INTERNAL_7621052d_4_k_cu_55c4583f4cuda3std6ranges3__45__cpo4prevE,(_ZN34_INTERNAL_7621052d_4_k_cu_55c4583f4cuda3std6ranges3__45__cpo9iter_moveE - _ZN34_INTERNAL_7621052d_4_k_cu_55c4583f4cuda3std6ranges3__45__cpo4prevE)
_ZN34_INTERNAL_7621052d_4_k_cu_55c4583f4cuda3std6ranges3__45__cpo4prevE:
	.zero		1
	.type		_ZN34_INTERNAL_7621052d_4_k_cu_55c4583f4cuda3std6ranges3__45__cpo9iter_moveE,@object
	.size		_ZN34_INTERNAL_7621052d_4_k_cu_55c4583f4cuda3std6ranges3__45__cpo9iter_moveE,(_ZN34_INTERNAL_7621052d_4_k_cu_55c4583f6thrust24THRUST_300001_SM_1000_NS12placeholders2_2E - _ZN34_INTERNAL_7621052d_4_k_cu_55c4583f4cuda3std6ranges3__45__cpo9iter_moveE)
_ZN34_INTERNAL_7621052d_4_k_cu_55c4583f4cuda3std6ranges3__45__cpo9iter_moveE:
	.zero		1
	.type		_ZN34_INTERNAL_7621052d_4_k_cu_55c4583f6thrust24THRUST_300001_SM_1000_NS12placeholders2_2E,@object
	.size		_ZN34_INTERNAL_7621052d_4_k_cu_55c4583f6thrust24THRUST_300001_SM_1000_NS12placeholders2_2E,(_ZN34_INTERNAL_7621052d_4_k_cu_55c4583f6thrust24THRUST_300001_SM_1000_NS12placeholders2_4E - _ZN34_INTERNAL_7621052d_4_k_cu_55c4583f6thrust24THRUST_300001_SM_1000_NS12placeholders2_2E)
_ZN34_INTERNAL_7621052d_4_k_cu_55c4583f6thrust24THRUST_300001_SM_1000_NS12placeholders2_2E:
	.zero		1
	.type		_ZN34_INTERNAL_7621052d_4_k_cu_55c4583f6thrust24THRUST_300001_SM_1000_NS12placeholders2_4E,@object
	.size		_ZN34_INTERNAL_7621052d_4_k_cu_55c4583f6thrust24THRUST_300001_SM_1000_NS12placeholders2_4E,(_ZN34_INTERNAL_7621052d_4_k_cu_55c4583f4cuda3std3__45__cpo3endE - _ZN34_INTERNAL_7621052d_4_k_cu_55c4583f6thrust24THRUST_300001_SM_1000_NS12placeholders2_4E)
_ZN34_INTERNAL_7621052d_4_k_cu_55c4583f6thrust24THRUST_300001_SM_1000_NS12placeholders2_4E:
	.zero		1
	.type		_ZN34_INTERNAL_7621052d_4_k_cu_55c4583f4cuda3std3__45__cpo3endE,@object
	.size		_ZN34_INTERNAL_7621052d_4_k_cu_55c4583f4cuda3std3__45__cpo3endE,(_ZN34_INTERNAL_7621052d_4_k_cu_55c4583f4cuda3std6ranges3__45__cpo3endE - _ZN34_INTERNAL_7621052d_4_k_cu_55c4583f4cuda3std3__45__cpo3endE)
_ZN34_INTERNAL_7621052d_4_k_cu_55c4583f4cuda3std3__45__cpo3endE:
	.zero		1
	.type		_ZN34_INTERNAL_7621052d_4_k_cu_55c4583f4cuda3std6ranges3__45__cpo3endE,@object
	.size		_ZN34_INTERNAL_7621052d_4_k_cu_55c4583f4cuda3std6ranges3__45__cpo3endE,(_ZN34_INTERNAL_7621052d_4_k_cu_55c4583f4cuda3std3__419piecewise_constructE - _ZN34_INTERNAL_7621052d_4_k_cu_55c4583f4cuda3std6ranges3__45__cpo3endE)
_ZN34_INTERNAL_7621052d_4_k_cu_55c4583f4cuda3std6ranges3__45__cpo3endE:
	.zero		1
	.type		_ZN34_INTERNAL_7621052d_4_k_cu_55c4583f4cuda3std3__419piecewise_constructE,@object
	.size		_ZN34_INTERNAL_7621052d_4_k_cu_55c4583f4cuda3std3__419piecewise_constructE,(_ZN34_INTERNAL_7621052d_4_k_cu_55c4583f4cuda3std6ranges3__45__cpo5cdataE - _ZN34_INTERNAL_7621052d_4_k_cu_55c4583f4cuda3std3__419piecewise_constructE)
_ZN34_INTERNAL_7621052d_4_k_cu_55c4583f4cuda3std3__419piecewise_constructE:
	.zero		1
	.type		_ZN34_INTERNAL_7621052d_4_k_cu_55c4583f4cuda3std6ranges3__45__cpo5cdataE,@object
	.size		_ZN34_INTERNAL_7621052d_4_k_cu_55c4583f4cuda3std6ranges3__45__cpo5cdataE,(_ZN34_INTERNAL_7621052d_4_k_cu_55c4583f6thrust24THRUST_300001_SM_1000_NS12placeholders2_8E - _ZN34_INTERNAL_7621052d_4_k_cu_55c4583f4cuda3std6ranges3__45__cpo5cdataE)
_ZN34_INTERNAL_7621052d_4_k_cu_55c4583f4cuda3std6ranges3__45__cpo5cdataE:
	.zero		1
	.type		_ZN34_INTERNAL_7621052d_4_k_cu_55c4583f6thrust24THRUST_300001_SM_1000_NS12placeholders2_8E,@object
	.size		_ZN34_INTERNAL_7621052d_4_k_cu_55c4583f6thrust24THRUST_300001_SM_1000_NS12placeholders2_8E,(_ZN34_INTERNAL_7621052d_4_k_cu_55c4583f4cuda3std3__45__cpo4rendE - _ZN34_INTERNAL_7621052d_4_k_cu_55c4583f6thrust24THRUST_300001_SM_1000_NS12placeholders2_8E)
_ZN34_INTERNAL_7621052d_4_k_cu_55c4583f6thrust24THRUST_300001_SM_1000_NS12placeholders2_8E:
	.zero		1
	.type		_ZN34_INTERNAL_7621052d_4_k_cu_55c4583f4cuda3std3__45__cpo4rendE,@object
	.size		_ZN34_INTERNAL_7621052d_4_k_cu_55c4583f4cuda3std3__45__cpo4rendE,(_ZN34_INTERNAL_7621052d_4_k_cu_55c4583f4cuda3std6ranges3__45__cpo9iter_swapE - _ZN34_INTERNAL_7621052d_4_k_cu_55c4583f4cuda3std3__45__cpo4rendE)
_ZN34_INTERNAL_7621052d_4_k_cu_55c4583f4cuda3std3__45__cpo4rendE:
	.zero		1
	.type		_ZN34_INTERNAL_7621052d_4_k_cu_55c4583f4cuda3std6ranges3__45__cpo9iter_swapE,@object
	.size		_ZN34_INTERNAL_7621052d_4_k_cu_55c4583f4cuda3std6ranges3__45__cpo9iter_swapE,(_ZN34_INTERNAL_7621052d_4_k_cu_55c4583f4cuda3std3__48unexpectE - _ZN34_INTERNAL_7621052d_4_k_cu_55c4583f4cuda3std6ranges3__45__cpo9iter_swapE)
_ZN34_INTERNAL_7621052d_4_k_cu_55c4583f4cuda3std6ranges3__45__cpo9iter_swapE:
	.zero		1
	.type		_ZN34_INTERNAL_7621052d_4_k_cu_55c4583f4cuda3std3__48unexpectE,@object
	.size		_ZN34_INTERNAL_7621052d_4_k_cu_55c4583f4cuda3std3__48unexpectE,(_ZN34_INTERNAL_7621052d_4_k_cu_55c4583f6thrust24THRUST_300001_SM_1000_NS6system6detail10sequential3seqE - _ZN34_INTERNAL_7621052d_4_k_cu_55c4583f4cuda3std3__48unexpectE)
_ZN34_INTERNAL_7621052d_4_k_cu_55c4583f4cuda3std3__48unexpectE:
	.zero		1
	.type		_ZN34_INTERNAL_7621052d_4_k_cu_55c4583f6thrust24THRUST_300001_SM_1000_NS6system6detail10sequential3seqE,@object
	.size		_ZN34_INTERNAL_7621052d_4_k_cu_55c4583f6thrust24THRUST_300001_SM_1000_NS6system6detail10sequential3seqE,(.L_29 - _ZN34_INTERNAL_7621052d_4_k_cu_55c4583f6thrust24THRUST_300001_SM_1000_NS6system6detail10sequential3seqE)
_ZN34_INTERNAL_7621052d_4_k_cu_55c4583f6thrust24THRUST_300001_SM_1000_NS6system6detail10sequential3seqE:
	.zero		1
.L_29:


//--------------------- .nv.constant0._ZN3cub18CUB_300001_SM_10006detail11EmptyKernelIvEEvv --------------------------
	.section	.nv.constant0._ZN3cub18CUB_300001_SM_10006detail11EmptyKernelIvEEvv,"a",@progbits
	.sectionflags	@""
	.align	4
.nv.constant0._ZN3cub18CUB_300001_SM_10006detail11EmptyKernelIvEEvv:
	.zero		896


//--------------------- .nv.constant0._Z11checkStringPciiPi --------------------------
	.section	.nv.constant0._Z11checkStringPciiPi,"a",@progbits
	.sectionflags	@""
	.align	4
.nv.constant0._Z11checkStringPciiPi:
	.zero		920


//--------------------- SYMBOLS --------------------------

	.type		.nv.reservedSmem.offset0,@object
	.size		.nv.reservedSmem.offset0,0x4
	.type		vprintf,@function
